	.target	sm_90a

	.elftype	@"ET_EXEC"


//--------------------- .note.nv.tkinfo           --------------------------
	.section	.note.nv.tkinfo,"",@"SHT_NOTE"
	.sectionflags	@"SHF_NOTE_NV_TKINFO"
	.tkinfo
        /*0018*/ 	.word	0x00000002
        /*0030*/ 	.string	""
        /*0030*/ 	.string	"ptxas"
        /*0030*/ 	.string	"Cuda compilation tools, release 13.0, V13.0.88"
        /*0030*/ 	.string	"Build cuda_13.0.r13.0/compiler.36424714_0"
        /*0030*/ 	.string	"-arch sm_90a -m 64 "



//--------------------- .note.nv.cuinfo           --------------------------
	.section	.note.nv.cuinfo,"",@"SHT_NOTE"
	.sectionflags	@"SHF_NOTE_NV_CUINFO"
        /*0018*/ 	.short	0x0002
        /*001a*/ 	.short	0x005a
        /*001c*/ 	.short	0x0082
	.zero		2


//--------------------- .nv.info                  --------------------------
	.section	.nv.info,"",@"SHT_CUDA_INFO"
	.align	4


	//----- nvinfo : EIATTR_REGCOUNT
	.align		4
        /*0000*/ 	.byte	0x04, 0x2f
        /*0002*/ 	.short	(.L_15 - .L_14)
	.align		4
.L_14:
        /*0004*/ 	.word	index@(_ZN7cutlass13device_kernelINS_4gemm6kernel13GemmUniversalIN4cute5tupleIJiiiiEEENS1_10collective13CollectiveMmaINS1_34MainloopSm90TmaGmmaWarpSpecializedILi4ENS5_IJNS4_1CILi2EEENSA_ILi1EEESC_EEENS1_35KernelTmaWarpSpecializedCooperativeEEENS5_IJNSA_ILi192EEENSA_ILi224EEENSA_ILi64EEEEEENS_10bfloat16_tENS5_IJlSC_lEEESK_SL_NS4_8TiledMMAINS4_8MMA_AtomIJNS4_4SM904GMMA27MMA_64x32x16_F32BF16BF16_SSILNSP_5MajorE0ELSR_0ELNSP_7ScaleInE1ELSS_1EEEEEENS4_6LayoutISD_NS5_IJSC_NSA_ILi0EEESW_EEEEENS5_IJNS4_10UnderscoreESZ_SZ_EEEEENS4_13SM90_TMA_LOADENS4_14ComposedLayoutINS4_7SwizzleILi3ELi4ELi3EEENS4_18smem_ptr_flag_bitsILi16EEENSV_INS5_IJNSA_ILi8EEESI_EEENS5_IJSI_SC_EEEEEEEvNS4_8identityENS4_23SM90_TMA_LOAD_MULTICASTES1C_vS1D_EENS_8epilogue10collective6detail29Sm90TmaWarpSpecializedAdapterINS1H_15DefaultEpilogueISK_SL_SL_NS1G_6thread17LinearCombinationISK_Li1EffLNS1L_9ScaleType4KindE0ELNS_15FloatRoundStyleE2ESK_EENS1_15EpilogueDefaultEEEEEvvEEEEvNT_6ParamsE)
        /*0008*/ 	.word	0x000000a8


	//----- nvinfo : EIATTR_FRAME_SIZE
	.align		4
.L_15:
        /*000c*/ 	.byte	0x04, 0x11
        /*000e*/ 	.short	(.L_17 - .L_16)
	.align		4
.L_16:
        /*0010*/ 	.word	index@(_ZN7cutlass13device_kernelINS_4gemm6kernel13GemmUniversalIN4cute5tupleIJiiiiEEENS1_10collective13CollectiveMmaINS1_34MainloopSm90TmaGmmaWarpSpecializedILi4ENS5_IJNS4_1CILi2EEENSA_ILi1EEESC_EEENS1_35KernelTmaWarpSpecializedCooperativeEEENS5_IJNSA_ILi192EEENSA_ILi224EEENSA_ILi64EEEEEENS_10bfloat16_tENS5_IJlSC_lEEESK_SL_NS4_8TiledMMAINS4_8MMA_AtomIJNS4_4SM904GMMA27MMA_64x32x16_F32BF16BF16_SSILNSP_5MajorE0ELSR_0ELNSP_7ScaleInE1ELSS_1EEEEEENS4_6LayoutISD_NS5_IJSC_NSA_ILi0EEESW_EEEEENS5_IJNS4_10UnderscoreESZ_SZ_EEEEENS4_13SM90_TMA_LOADENS4_14ComposedLayoutINS4_7SwizzleILi3ELi4ELi3EEENS4_18smem_ptr_flag_bitsILi16EEENSV_INS5_IJNSA_ILi8EEESI_EEENS5_IJSI_SC_EEEEEEEvNS4_8identityENS4_23SM90_TMA_LOAD_MULTICASTES1C_vS1D_EENS_8epilogue10collective6detail29Sm90TmaWarpSpecializedAdapterINS1H_15DefaultEpilogueISK_SL_SL_NS1G_6thread17LinearCombinationISK_Li1EffLNS1L_9ScaleType4KindE0ELNS_15FloatRoundStyleE2ESK_EENS1_15EpilogueDefaultEEEEEvvEEEEvNT_6ParamsE)
        /*0014*/ 	.word	0x00000270


	//----- nvinfo : EIATTR_MIN_STACK_SIZE
	.align		4
.L_17:
        /*0018*/ 	.byte	0x04, 0x12
        /*001a*/ 	.short	(.L_19 - .L_18)
	.align		4
.L_18:
        /*001c*/ 	.word	index@(_ZN7cutlass13device_kernelINS_4gemm6kernel13GemmUniversalIN4cute5tupleIJiiiiEEENS1_10collective13CollectiveMmaINS1_34MainloopSm90TmaGmmaWarpSpecializedILi4ENS5_IJNS4_1CILi2EEENSA_ILi1EEESC_EEENS1_35KernelTmaWarpSpecializedCooperativeEEENS5_IJNSA_ILi192EEENSA_ILi224EEENSA_ILi64EEEEEENS_10bfloat16_tENS5_IJlSC_lEEESK_SL_NS4_8TiledMMAINS4_8MMA_AtomIJNS4_4SM904GMMA27MMA_64x32x16_F32BF16BF16_SSILNSP_5MajorE0ELSR_0ELNSP_7ScaleInE1ELSS_1EEEEEENS4_6LayoutISD_NS5_IJSC_NSA_ILi0EEESW_EEEEENS5_IJNS4_10UnderscoreESZ_SZ_EEEEENS4_13SM90_TMA_LOADENS4_14ComposedLayoutINS4_7SwizzleILi3ELi4ELi3EEENS4_18smem_ptr_flag_bitsILi16EEENSV_INS5_IJNSA_ILi8EEESI_EEENS5_IJSI_SC_EEEEEEEvNS4_8identityENS4_23SM90_TMA_LOAD_MULTICASTES1C_vS1D_EENS_8epilogue10collective6detail29Sm90TmaWarpSpecializedAdapterINS1H_15DefaultEpilogueISK_SL_SL_NS1G_6thread17LinearCombinationISK_Li1EffLNS1L_9ScaleType4KindE0ELNS_15FloatRoundStyleE2ESK_EENS1_15EpilogueDefaultEEEEEvvEEEEvNT_6ParamsE)
        /*0020*/ 	.word	0x00000270
.L_19:


//--------------------- .nv.compat                --------------------------
	.section	.nv.compat,"",@"SHT_CUDA_COMPAT_INFO"
	.align	4
        /*0000*/ 	.byte	0x02, 0x09, 0x01, 0x00, 0x02, 0x02, 0x04, 0x00, 0x02, 0x05, 0x05, 0x00, 0x03, 0x07, 0x01, 0x01
        /*0010*/ 	.byte	0x02, 0x03, 0x01, 0x00, 0x02, 0x06, 0x01, 0x00, 0x04, 0x0b, 0x08, 0x00, 0x00, 0x00, 0x00, 0x00
        /*0020*/ 	.byte	0x00, 0x00, 0x00, 0x00


//--------------------- .nv.info._ZN7cutlass13device_kernelINS_4gemm6kernel13GemmUniversalIN4cute5tupleIJiiiiEEENS1_10collective13CollectiveMmaINS1_34MainloopSm90TmaGmmaWarpSpecializedILi4ENS5_IJNS4_1CILi2EEENSA_ILi1EEESC_EEENS1_35KernelTmaWarpSpecializedCooperativeEEENS5_IJNSA_ILi192EEENSA_ILi224EEENSA_ILi64EEEEEENS_10bfloat16_tENS5_IJlSC_lEEESK_SL_NS4_8TiledMMAINS4_8MMA_AtomIJNS4_4SM904GMMA27MMA_64x32x16_F32BF16BF16_SSILNSP_5MajorE0ELSR_0ELNSP_7ScaleInE1ELSS_1EEEEEENS4_6LayoutISD_NS5_IJSC_NSA_ILi0EEESW_EEEEENS5_IJNS4_10UnderscoreESZ_SZ_EEEEENS4_13SM90_TMA_LOADENS4_14ComposedLayoutINS4_7SwizzleILi3ELi4ELi3EEENS4_18smem_ptr_flag_bitsILi16EEENSV_INS5_IJNSA_ILi8EEESI_EEENS5_IJSI_SC_EEEEEEEvNS4_8identityENS4_23SM90_TMA_LOAD_MULTICASTES1C_vS1D_EENS_8epilogue10collective6detail29Sm90TmaWarpSpecializedAdapterINS1H_15DefaultEpilogueISK_SL_SL_NS1G_6thread17LinearCombinationISK_Li1EffLNS1L_9ScaleType4KindE0ELNS_15FloatRoundStyleE2ESK_EENS1_15EpilogueDefaultEEEEEvvEEEEvNT_6ParamsE --------------------------
	.section	.nv.info._ZN7cutlass13device_kernelINS_4gemm6kernel13GemmUniversalIN4cute5tupleIJiiiiEEENS1_10collective13CollectiveMmaINS1_34MainloopSm90TmaGmmaWarpSpecializedILi4ENS5_IJNS4_1CILi2EEENSA_ILi1EEESC_EEENS1_35KernelTmaWarpSpecializedCooperativeEEENS5_IJNSA_ILi192EEENSA_ILi224EEENSA_ILi64EEEEEENS_10bfloat16_tENS5_IJlSC_lEEESK_SL_NS4_8TiledMMAINS4_8MMA_AtomIJNS4_4SM904GMMA27MMA_64x32x16_F32BF16BF16_SSILNSP_5MajorE0ELSR_0ELNSP_7ScaleInE1ELSS_1EEEEEENS4_6LayoutISD_NS5_IJSC_NSA_ILi0EEESW_EEEEENS5_IJNS4_10UnderscoreESZ_SZ_EEEEENS4_13SM90_TMA_LOADENS4_14ComposedLayoutINS4_7SwizzleILi3ELi4ELi3EEENS4_18smem_ptr_flag_bitsILi16EEENSV_INS5_IJNSA_ILi8EEESI_EEENS5_IJSI_SC_EEEEEEEvNS4_8identityENS4_23SM90_TMA_LOAD_MULTICASTES1C_vS1D_EENS_8epilogue10collective6detail29Sm90TmaWarpSpecializedAdapterINS1H_15DefaultEpilogueISK_SL_SL_NS1G_6thread17LinearCombinationISK_Li1EffLNS1L_9ScaleType4KindE0ELNS_15FloatRoundStyleE2ESK_EENS1_15EpilogueDefaultEEEEEvvEEEEvNT_6ParamsE,"",@"SHT_CUDA_INFO"
	.sectionflags	@""
	.align	4


	//----- nvinfo : EIATTR_CUDA_API_VERSION
	.align		4
        /*0000*/ 	.byte	0x04, 0x37
        /*0002*/ 	.short	(.L_21 - .L_20)
.L_20:
        /*0004*/ 	.word	0x00000082


	//----- nvinfo : EIATTR_KPARAM_INFO
	.align		4
.L_21:
        /*0008*/ 	.byte	0x04, 0x17
        /*000a*/ 	.short	(.L_23 - .L_22)
.L_22:
        /*000c*/ 	.word	0x00000000
        /*0010*/ 	.short	0x0000
        /*0012*/ 	.short	0x0070
        /*0014*/ 	.byte	0x00, 0xf0, 0x01, 0x10


	//----- nvinfo : EIATTR_SPARSE_MMA_MASK
	.align		4
.L_23:
        /*0018*/ 	.byte	0x03, 0x50
        /*001a*/ 	.short	0x0000


	//----- nvinfo : EIATTR_MAXREG_COUNT
	.align		4
        /*001c*/ 	.byte	0x03, 0x1b
        /*001e*/ 	.short	0x00a8


	//----- nvinfo : EIATTR_NUM_BARRIERS
	.align		4
        /*0020*/ 	.byte	0x02, 0x4c
        /*0022*/ 	.byte	0x01
	.zero		1


	//----- nvinfo : EIATTR_EXTERNS
	.align		4
        /*0024*/ 	.byte	0x04, 0x0f
        /*0026*/ 	.short	(.L_25 - .L_24)


	//   ....[0]....
	.align		4
.L_24:
        /*0028*/ 	.word	index@(__assertfail)


	//----- nvinfo : EIATTR_ANNOTATIONS
	.align		4
.L_25:
        /*002c*/ 	.byte	0x04, 0x55
        /*002e*/ 	.short	(.L_27 - .L_26)


	//   ....[0]....
.L_26:
        /*0030*/ 	.word	0x00000001
        /*0034*/ 	.byte	0xf0, 0x06, 0x00, 0x00, 0x01, 0x00, 0x00, 0x00, 0xe0, 0x07, 0x00, 0x00, 0x01, 0x00, 0x00, 0x00
        /* <DEDUP_REMOVED lines=195> */
        /*0c74*/ 	.byte	0x40, 0x61, 0x01, 0x00


	//----- nvinfo : EIATTR_MERCURY_ISA_VERSION
	.align		4
.L_27:
        /*0c78*/ 	.byte	0x03, 0x5f
        /*0c7a*/ 	.short	0x0101


	//----- nvinfo : EIATTR_INT_WARP_WIDE_INSTR_OFFSETS
	.align		4
        /*0c7c*/ 	.byte	0x04, 0x31
        /*0c7e*/ 	.short	(.L_29 - .L_28)


	//   ....[0]....
.L_28:
        /*0c80*/ 	.word	0x00000480


	//   ....[1]....
        /*0c84*/ 	.word	0x000004a0


	//   ....[2]....
        /*0c88*/ 	.word	0x00000640


	//----- nvinfo : EIATTR_COOP_GROUP_MASK_REGIDS
	.align		4
.L_29:
        /*0c8c*/ 	.byte	0x04, 0x29
        /*0c8e*/ 	.short	(.L_31 - .L_30)


	//   ....[0]....
.L_30:
        /*0c90*/ 	.word	0xffffffff


	//   ....[1]....
        /*0c94*/ 	.word	0xffffffff


	//   ....[2]....
        /*0c98*/ 	.word	0xffffffff


	//   ....[3]....
        /*0c9c*/ 	.word	0xffffffff


	//   ....[4]....
        /*0ca0*/ 	.word	0xffffffff


	//   ....[5]....
        /*0ca4*/ 	.word	0xffffffff


	//----- nvinfo : EIATTR_COOP_GROUP_INSTR_OFFSETS
	.align		4
.L_31:
        /*0ca8*/ 	.byte	0x04, 0x28
        /*0caa*/ 	.short	(.L_33 - .L_32)


	//   ....[0]....
.L_32:
        /*0cac*/ 	.word	0x00000070


	//   ....[1]....
        /*0cb0*/ 	.word	0x00000080


	//   ....[2]....
        /*0cb4*/ 	.word	0x00000140


	//   ....[3]....
        /*0cb8*/ 	.word	0x000002e0


	//   ....[4]....
        /*0cbc*/ 	.word	0x00000830


	//   ....[5]....
        /*0cc0*/ 	.word	0x00001300


	//----- nvinfo : EIATTR_REG_RECONFIG
	.align		4
.L_33:
        /*0cc4*/ 	.byte	0x01, 0x54
	.zero		2


	//----- nvinfo : EIATTR_SYSCALL_OFFSETS
	.align		4
        /*0cc8*/ 	.byte	0x04, 0x46
        /*0cca*/ 	.short	(.L_35 - .L_34)


	//   ....[0]....
.L_34:
        /*0ccc*/ 	.word	0x000014b0


	//----- nvinfo : EIATTR_MBARRIER_INSTR_OFFSETS
	.align		4
.L_35:
        /*0cd0*/ 	.byte	0x04, 0x39
        /*0cd2*/ 	.short	(.L_37 - .L_36)


	//   ....[0]....
.L_36:
        /*0cd4*/ 	.word	0x00000240
        /*0cd8*/ 	.word	0x000000ff
        /*0cdc*/ 	.word	0x00000000
        /*0ce0*/ 	.short	0x0100
        /*0ce2*/ 	.byte	0x08
	.zero		1


	//   ....[1]....
        /*0ce4*/ 	.word	0x00000250
        /*0ce8*/ 	.word	0x000000ff
        /*0cec*/ 	.word	0x00000020
        /*0cf0*/ 	.short	0x0100
        /*0cf2*/ 	.byte	0x08
	.zero		1


	//   ....[2]....
        /*0cf4*/ 	.word	0x00000260
        /*0cf8*/ 	.word	0x000000ff
        /*0cfc*/ 	.word	0x00000008
        /*0d00*/ 	.short	0x0100
        /*0d02*/ 	.byte	0x08
	.zero		1


	//   ....[3]....
        /*0d04*/ 	.word	0x00000270
        /*0d08*/ 	.word	0x000000ff
        /*0d0c*/ 	.word	0x00000028
        /*0d10*/ 	.short	0x0100
        /*0d12*/ 	.byte	0x08
	.zero		1


	//   ....[4]....
        /*0d14*/ 	.word	0x00000280
        /*0d18*/ 	.word	0x000000ff
        /*0d1c*/ 	.word	0x00000010
        /*0d20*/ 	.short	0x0100
        /*0d22*/ 	.byte	0x08
	.zero		1


	//   ....[5]....
        /*0d24*/ 	.word	0x00000290
        /*0d28*/ 	.word	0x000000ff
        /*0d2c*/ 	.word	0x00000030
        /*0d30*/ 	.short	0x0100
        /*0d32*/ 	.byte	0x08
	.zero		1


	//   ....[6]....
        /*0d34*/ 	.word	0x000002a0
        /*0d38*/ 	.word	0x000000ff
        /*0d3c*/ 	.word	0x00000018
        /*0d40*/ 	.short	0x0100
        /*0d42*/ 	.byte	0x08
	.zero		1


	//   ....[7]....
        /*0d44*/ 	.word	0x000002b0
        /*0d48*/ 	.word	0x000000ff
        /*0d4c*/ 	.word	0x00000038
        /*0d50*/ 	.short	0x0100
        /*0d52*/ 	.byte	0x08
	.zero		1


	//   ....[8]....
        /*0d54*/ 	.word	0x00000720
        /*0d58*/ 	.word	0x000000ff
        /*0d5c*/ 	.word	0x00000050
        /*0d60*/ 	.short	0x0100
        /*0d62*/ 	.byte	0x06
	.zero		1


	//   ....[9]....
        /*0d64*/ 	.word	0x000007b0
        /*0d68*/ 	.word	0x000000ff
        /*0d6c*/ 	.word	0x00000058
        /*0d70*/ 	.short	0x0100
        /*0d72*/ 	.byte	0x06
	.zero		1


	//   ....[10]....
        /*0d74*/ 	.word	0x00001550
        /*0d78*/ 	.word	0x00000003
        /*0d7c*/ 	.word	0x00000000
        /*0d80*/ 	.short	0x010a
        /*0d82*/ 	.byte	0x3f
	.zero		1


	//   ....[11]....
        /*0d84*/ 	.word	0x00001590
        /*0d88*/ 	.word	0x00000003
        /*0d8c*/ 	.word	0x00000000
        /*0d90*/ 	.short	0x010a
        /*0d92*/ 	.byte	0x3f
	.zero		1


	//   ....[12]....
        /*0d94*/ 	.word	0x00003bd0
        /*0d98*/ 	.word	0x000000ff
        /*0d9c*/ 	.word	0x00000000
        /*0da0*/ 	.short	0x010a
        /*0da2*/ 	.byte	0x07
	.zero		1


	//   ....[13]....
        /*0da4*/ 	.word	0x00003c10
        /*0da8*/ 	.word	0x000000ff
        /*0dac*/ 	.word	0x00000000
        /*0db0*/ 	.short	0x010a
        /*0db2*/ 	.byte	0x07
	.zero		1


	//   ....[14]....
        /*0db4*/ 	.word	0x00006560
        /*0db8*/ 	.word	0x00000005
        /*0dbc*/ 	.word	0x00000000
        /*0dc0*/ 	.short	0x0101
        /*0dc2*/ 	.byte	0x3f
	.zero		1


	//   ....[15]....
        /*0dc4*/ 	.word	0x00006760
        /*0dc8*/ 	.word	0x00000000
        /*0dcc*/ 	.word	0x00000000
        /*0dd0*/ 	.short	0x0101
        /*0dd2*/ 	.byte	0x3f
	.zero		1


	//   ....[16]....
        /*0dd4*/ 	.word	0x000156a0
        /*0dd8*/ 	.word	0x0000000f
        /*0ddc*/ 	.word	0x00000020
        /*0de0*/ 	.short	0x010a
        /*0de2*/ 	.byte	0x3f
	.zero		1


	//   ....[17]....
        /*0de4*/ 	.word	0x00015a70
        /*0de8*/ 	.word	0x00000003
        /*0dec*/ 	.word	0x00000058
        /*0df0*/ 	.short	0x0101
        /*0df2*/ 	.byte	0x3f
	.zero		1


	//   ....[18]....
        /*0df4*/ 	.word	0x00016200
        /*0df8*/ 	.word	0x00000007
        /*0dfc*/ 	.word	0x00000000
        /*0e00*/ 	.short	0x010a
        /*0e02*/ 	.byte	0x3f
	.zero		1


	//   ....[19]....
        /*0e04*/ 	.word	0x00016280
        /*0e08*/ 	.word	0x00000009
        /*0e0c*/ 	.word	0x00000000
        /*0e10*/ 	.short	0x010a
        /*0e12*/ 	.byte	0x3f
	.zero		1


	//   ....[20]....
        /*0e14*/ 	.word	0x00016310
        /*0e18*/ 	.word	0x00000006
        /*0e1c*/ 	.word	0x00000000
        /*0e20*/ 	.short	0x010a
        /*0e22*/ 	.byte	0x3f
	.zero		1


	//   ....[21]....
        /*0e24*/ 	.word	0x000163a0
        /*0e28*/ 	.word	0x00000003
        /*0e2c*/ 	.word	0x00000000
        /*0e30*/ 	.short	0x010a
        /*0e32*/ 	.byte	0x3f
	.zero		1


	//   ....[22]....
        /*0e34*/ 	.word	0x00016400
        /*0e38*/ 	.word	0x00000003
        /*0e3c*/ 	.word	0x00000000
        /*0e40*/ 	.short	0x010a
        /*0e42*/ 	.byte	0x3f
	.zero		1


	//   ....[23]....
        /*0e44*/ 	.word	0x00016460
        /*0e48*/ 	.word	0x00000007
        /*0e4c*/ 	.word	0x00000000
        /*0e50*/ 	.short	0x010a
        /*0e52*/ 	.byte	0x3f
	.zero		1


	//   ....[24]....
        /*0e54*/ 	.word	0x00016530
        /*0e58*/ 	.word	0x0000000f
        /*0e5c*/ 	.word	0x00000020
        /*0e60*/ 	.short	0x010a
        /*0e62*/ 	.byte	0x3f
	.zero		1


	//   ....[25]....
        /*0e64*/ 	.word	0x00016600
        /*0e68*/ 	.word	0x00000007
        /*0e6c*/ 	.word	0x00000000
        /*0e70*/ 	.short	0x010a
        /*0e72*/ 	.byte	0x3f
	.zero		1


	//   ....[26]....
        /*0e74*/ 	.word	0x00016650
        /*0e78*/ 	.word	0x00000009
        /*0e7c*/ 	.word	0x00000000
        /*0e80*/ 	.short	0x010a
        /*0e82*/ 	.byte	0x3f
	.zero		1


	//   ....[27]....
        /*0e84*/ 	.word	0x000166a0
        /*0e88*/ 	.word	0x00000006
        /*0e8c*/ 	.word	0x00000000
        /*0e90*/ 	.short	0x010a
        /*0e92*/ 	.byte	0x3f
	.zero		1


	//----- nvinfo : EIATTR_NUM_MBARRIERS
	.align		4
.L_37:
        /*0e94*/ 	.byte	0x03, 0x38
        /*0e96*/ 	.short	0x000a


	//----- nvinfo : EIATTR_EXIT_INSTR_OFFSETS
	.align		4
        /*0e98*/ 	.byte	0x04, 0x1c
        /*0e9a*/ 	.short	(.L_39 - .L_38)


	//   ....[0]....
.L_38:
        /*0e9c*/ 	.word	0x000009d0


	//   ....[1]....
        /*0ea0*/ 	.word	0x00001220


	//   ....[2]....
        /*0ea4*/ 	.word	0x00014d70


	//   ....[3]....
        /*0ea8*/ 	.word	0x00015320


	//   ....[4]....
        /*0eac*/ 	.word	0x000163f0


	//----- nvinfo : EIATTR_MAX_THREADS
	.align		4
.L_39:
        /*0eb0*/ 	.byte	0x04, 0x05
        /*0eb2*/ 	.short	(.L_41 - .L_40)
.L_40:
        /*0eb4*/ 	.word	0x00000180
        /*0eb8*/ 	.word	0x00000001
        /*0ebc*/ 	.word	0x00000001


	//----- nvinfo : EIATTR_CRS_STACK_SIZE
	.align		4
.L_41:
        /*0ec0*/ 	.byte	0x04, 0x1e
        /*0ec2*/ 	.short	(.L_43 - .L_42)
.L_42:
        /*0ec4*/ 	.word	0x00000000


	//----- nvinfo : EIATTR_CBANK_PARAM_SIZE
	.align		4
.L_43:
        /*0ec8*/ 	.byte	0x03, 0x19
        /*0eca*/ 	.short	0x0470


	//----- nvinfo : EIATTR_PARAM_CBANK
	.align		4
        /*0ecc*/ 	.byte	0x04, 0x0a
        /*0ece*/ 	.short	(.L_45 - .L_44)
	.align		4
.L_44:
        /*0ed0*/ 	.word	index@(.nv.constant0._ZN7cutlass13device_kernelINS_4gemm6kernel13GemmUniversalIN4cute5tupleIJiiiiEEENS1_10collective13CollectiveMmaINS1_34MainloopSm90TmaGmmaWarpSpecializedILi4ENS5_IJNS4_1CILi2EEENSA_ILi1EEESC_EEENS1_35KernelTmaWarpSpecializedCooperativeEEENS5_IJNSA_ILi192EEENSA_ILi224EEENSA_ILi64EEEEEENS_10bfloat16_tENS5_IJlSC_lEEESK_SL_NS4_8TiledMMAINS4_8MMA_AtomIJNS4_4SM904GMMA27MMA_64x32x16_F32BF16BF16_SSILNSP_5MajorE0ELSR_0ELNSP_7ScaleInE1ELSS_1EEEEEENS4_6LayoutISD_NS5_IJSC_NSA_ILi0EEESW_EEEEENS5_IJNS4_10UnderscoreESZ_SZ_EEEEENS4_13SM90_TMA_LOADENS4_14ComposedLayoutINS4_7SwizzleILi3ELi4ELi3EEENS4_18smem_ptr_flag_bitsILi16EEENSV_INS5_IJNSA_ILi8EEESI_EEENS5_IJSI_SC_EEEEEEEvNS4_8identityENS4_23SM90_TMA_LOAD_MULTICASTES1C_vS1D_EENS_8epilogue10collective6detail29Sm90TmaWarpSpecializedAdapterINS1H_15DefaultEpilogueISK_SL_SL_NS1G_6thread17LinearCombinationISK_Li1EffLNS1L_9ScaleType4KindE0ELNS_15FloatRoundStyleE2ESK_EENS1_15EpilogueDefaultEEEEEvvEEEEvNT_6ParamsE)
        /*0ed4*/ 	.short	0x0210
        /*0ed6*/ 	.short	0x0470


	//----- nvinfo : EIATTR_SW_WAR
	.align		4
.L_45:
        /*0ed8*/ 	.byte	0x04, 0x36
        /*0eda*/ 	.short	(.L_47 - .L_46)
.L_46:
        /*0edc*/ 	.word	0x00000008
.L_47:


//--------------------- .nv.callgraph             --------------------------
	.section	.nv.callgraph,"",@"SHT_CUDA_CALLGRAPH"
	.align	4
	.sectionentsize	8
	.align		4
        /*0000*/ 	.word	0x00000000
	.align		4
        /*0004*/ 	.word	0xffffffff
	.align		4
        /*0008*/ 	.word	index@(_ZN7cutlass13device_kernelINS_4gemm6kernel13GemmUniversalIN4cute5tupleIJiiiiEEENS1_10collective13CollectiveMmaINS1_34MainloopSm90TmaGmmaWarpSpecializedILi4ENS5_IJNS4_1CILi2EEENSA_ILi1EEESC_EEENS1_35KernelTmaWarpSpecializedCooperativeEEENS5_IJNSA_ILi192EEENSA_ILi224EEENSA_ILi64EEEEEENS_10bfloat16_tENS5_IJlSC_lEEESK_SL_NS4_8TiledMMAINS4_8MMA_AtomIJNS4_4SM904GMMA27MMA_64x32x16_F32BF16BF16_SSILNSP_5MajorE0ELSR_0ELNSP_7ScaleInE1ELSS_1EEEEEENS4_6LayoutISD_NS5_IJSC_NSA_ILi0EEESW_EEEEENS5_IJNS4_10UnderscoreESZ_SZ_EEEEENS4_13SM90_TMA_LOADENS4_14ComposedLayoutINS4_7SwizzleILi3ELi4ELi3EEENS4_18smem_ptr_flag_bitsILi16EEENSV_INS5_IJNSA_ILi8EEESI_EEENS5_IJSI_SC_EEEEEEEvNS4_8identityENS4_23SM90_TMA_LOAD_MULTICASTES1C_vS1D_EENS_8epilogue10collective6detail29Sm90TmaWarpSpecializedAdapterINS1H_15DefaultEpilogueISK_SL_SL_NS1G_6thread17LinearCombinationISK_Li1EffLNS1L_9ScaleType4KindE0ELNS_15FloatRoundStyleE2ESK_EENS1_15EpilogueDefaultEEEEEvvEEEEvNT_6ParamsE)
	.align		4
        /*000c*/ 	.word	index@(__assertfail)
	.align		4
        /*0010*/ 	.word	0x00000000
	.align		4
        /*0014*/ 	.word	0xfffffffe
	.align		4
        /*0018*/ 	.word	0x00000000
	.align		4
        /*001c*/ 	.word	0xfffffffd
	.align		4
        /*0020*/ 	.word	0x00000000
	.align		4
        /*0024*/ 	.word	0xfffffffc


//--------------------- .nv.constant4             --------------------------
	.section	.nv.constant4,"a",@progbits
	.align	8
	.align		8
.nv.constant4:
        /*0000*/ 	.dword	__assertfail
	.align		8
        /*0008*/ 	.dword	__unnamed_1
	.align		8
        /*0010*/ 	.dword	_ZN40_INTERNAL_b95f980d_4_k_cu_08f0e438_166494cuda3std3__45__cpo5beginE
	.align		8
        /*0018*/ 	.dword	_ZN40_INTERNAL_b95f980d_4_k_cu_08f0e438_166494cuda3std3__45__cpo3endE
	.align		8
        /*0020*/ 	.dword	_ZN40_INTERNAL_b95f980d_4_k_cu_08f0e438_166494cuda3std3__45__cpo6cbeginE
	.align		8
        /*0028*/ 	.dword	_ZN40_INTERNAL_b95f980d_4_k_cu_08f0e438_166494cuda3std3__45__cpo4cendE
	.align		8
        /*0030*/ 	.dword	_ZN40_INTERNAL_b95f980d_4_k_cu_08f0e438_166494cuda3std3__442_GLOBAL__N__b95f980d_4_k_cu_08f0e438_166496ignoreE
	.align		8
        /*0038*/ 	.dword	_ZN40_INTERNAL_b95f980d_4_k_cu_08f0e438_166494cuda3std3__419piecewise_constructE
	.align		8
        /*0040*/ 	.dword	_ZN40_INTERNAL_b95f980d_4_k_cu_08f0e438_166494cuda3std3__48in_placeE
	.align		8
        /*0048*/ 	.dword	_ZN40_INTERNAL_b95f980d_4_k_cu_08f0e438_166494cuda3std6ranges3__45__cpo4swapE
	.align		8
        /*0050*/ 	.dword	_ZN40_INTERNAL_b95f980d_4_k_cu_08f0e438_166494cuda3std6ranges3__45__cpo9iter_moveE
	.align		8
        /*0058*/ 	.dword	_ZN40_INTERNAL_b95f980d_4_k_cu_08f0e438_166494cute7productE
	.align		8
        /*0060*/ 	.dword	_ZN40_INTERNAL_b95f980d_4_k_cu_08f0e438_166494cute1_E
	.align		8
        /*0068*/ 	.dword	$str$22
	.align		8
        /*0070*/ 	.dword	$str$23


//--------------------- .text._ZN7cutlass13device_kernelINS_4gemm6kernel13GemmUniversalIN4cute5tupleIJiiiiEEENS1_10collective13CollectiveMmaINS1_34MainloopSm90TmaGmmaWarpSpecializedILi4ENS5_IJNS4_1CILi2EEENSA_ILi1EEESC_EEENS1_35KernelTmaWarpSpecializedCooperativeEEENS5_IJNSA_ILi192EEENSA_ILi224EEENSA_ILi64EEEEEENS_10bfloat16_tENS5_IJlSC_lEEESK_SL_NS4_8TiledMMAINS4_8MMA_AtomIJNS4_4SM904GMMA27MMA_64x32x16_F32BF16BF16_SSILNSP_5MajorE0ELSR_0ELNSP_7ScaleInE1ELSS_1EEEEEENS4_6LayoutISD_NS5_IJSC_NSA_ILi0EEESW_EEEEENS5_IJNS4_10UnderscoreESZ_SZ_EEEEENS4_13SM90_TMA_LOADENS4_14ComposedLayoutINS4_7SwizzleILi3ELi4ELi3EEENS4_18smem_ptr_flag_bitsILi16EEENSV_INS5_IJNSA_ILi8EEESI_EEENS5_IJSI_SC_EEEEEEEvNS4_8identityENS4_23SM90_TMA_LOAD_MULTICASTES1C_vS1D_EENS_8epilogue10collective6detail29Sm90TmaWarpSpecializedAdapterINS1H_15DefaultEpilogueISK_SL_SL_NS1G_6thread17LinearCombinationISK_Li1EffLNS1L_9ScaleType4KindE0ELNS_15FloatRoundStyleE2ESK_EENS1_15EpilogueDefaultEEEEEvvEEEEvNT_6ParamsE --------------------------
	.section	.text._ZN7cutlass13device_kernelINS_4gemm6kernel13GemmUniversalIN4cute5tupleIJiiiiEEENS1_10collective13CollectiveMmaINS1_34MainloopSm90TmaGmmaWarpSpecializedILi4ENS5_IJNS4_1CILi2EEENSA_ILi1EEESC_EEENS1_35KernelTmaWarpSpecializedCooperativeEEENS5_IJNSA_ILi192EEENSA_ILi224EEENSA_ILi64EEEEEENS_10bfloat16_tENS5_IJlSC_lEEESK_SL_NS4_8TiledMMAINS4_8MMA_AtomIJNS4_4SM904GMMA27MMA_64x32x16_F32BF16BF16_SSILNSP_5MajorE0ELSR_0ELNSP_7ScaleInE1ELSS_1EEEEEENS4_6LayoutISD_NS5_IJSC_NSA_ILi0EEESW_EEEEENS5_IJNS4_10UnderscoreESZ_SZ_EEEEENS4_13SM90_TMA_LOADENS4_14ComposedLayoutINS4_7SwizzleILi3ELi4ELi3EEENS4_18smem_ptr_flag_bitsILi16EEENSV_INS5_IJNSA_ILi8EEESI_EEENS5_IJSI_SC_EEEEEEEvNS4_8identityENS4_23SM90_TMA_LOAD_MULTICASTES1C_vS1D_EENS_8epilogue10collective6detail29Sm90TmaWarpSpecializedAdapterINS1H_15DefaultEpilogueISK_SL_SL_NS1G_6thread17LinearCombinationISK_Li1EffLNS1L_9ScaleType4KindE0ELNS_15FloatRoundStyleE2ESK_EENS1_15EpilogueDefaultEEEEEvvEEEEvNT_6ParamsE,"ax",@progbits
	.align	128
.text._ZN7cutlass13device_kernelINS_4gemm6kernel13GemmUniversalIN4cute5tupleIJiiiiEEENS1_10collective13CollectiveMmaINS1_34MainloopSm90TmaGmmaWarpSpecializedILi4ENS5_IJNS4_1CILi2EEENSA_ILi1EEESC_EEENS1_35KernelTmaWarpSpecializedCooperativeEEENS5_IJNSA_ILi192EEENSA_ILi224EEENSA_ILi64EEEEEENS_10bfloat16_tENS5_IJlSC_lEEESK_SL_NS4_8TiledMMAINS4_8MMA_AtomIJNS4_4SM904GMMA27MMA_64x32x16_F32BF16BF16_SSILNSP_5MajorE0ELSR_0ELNSP_7ScaleInE1ELSS_1EEEEEENS4_6LayoutISD_NS5_IJSC_NSA_ILi0EEESW_EEEEENS5_IJNS4_10UnderscoreESZ_SZ_EEEEENS4_13SM90_TMA_LOADENS4_14ComposedLayoutINS4_7SwizzleILi3ELi4ELi3EEENS4_18smem_ptr_flag_bitsILi16EEENSV_INS5_IJNSA_ILi8EEESI_EEENS5_IJSI_SC_EEEEEEEvNS4_8identityENS4_23SM90_TMA_LOAD_MULTICASTES1C_vS1D_EENS_8epilogue10collective6detail29Sm90TmaWarpSpecializedAdapterINS1H_15DefaultEpilogueISK_SL_SL_NS1G_6thread17LinearCombinationISK_Li1EffLNS1L_9ScaleType4KindE0ELNS_15FloatRoundStyleE2ESK_EENS1_15EpilogueDefaultEEEEEvvEEEEvNT_6ParamsE:
        .type           _ZN7cutlass13device_kernelINS_4gemm6kernel13GemmUniversalIN4cute5tupleIJiiiiEEENS1_10collective13CollectiveMmaINS1_34MainloopSm90TmaGmmaWarpSpecializedILi4ENS5_IJNS4_1CILi2EEENSA_ILi1EEESC_EEENS1_35KernelTmaWarpSpecializedCooperativeEEENS5_IJNSA_ILi192EEENSA_ILi224EEENSA_ILi64EEEEEENS_10bfloat16_tENS5_IJlSC_lEEESK_SL_NS4_8TiledMMAINS4_8MMA_AtomIJNS4_4SM904GMMA27MMA_64x32x16_F32BF16BF16_SSILNSP_5MajorE0ELSR_0ELNSP_7ScaleInE1ELSS_1EEEEEENS4_6LayoutISD_NS5_IJSC_NSA_ILi0EEESW_EEEEENS5_IJNS4_10UnderscoreESZ_SZ_EEEEENS4_13SM90_TMA_LOADENS4_14ComposedLayoutINS4_7SwizzleILi3ELi4ELi3EEENS4_18smem_ptr_flag_bitsILi16EEENSV_INS5_IJNSA_ILi8EEESI_EEENS5_IJSI_SC_EEEEEEEvNS4_8identityENS4_23SM90_TMA_LOAD_MULTICASTES1C_vS1D_EENS_8epilogue10collective6detail29Sm90TmaWarpSpecializedAdapterINS1H_15DefaultEpilogueISK_SL_SL_NS1G_6thread17LinearCombinationISK_Li1EffLNS1L_9ScaleType4KindE0ELNS_15FloatRoundStyleE2ESK_EENS1_15EpilogueDefaultEEEEEvvEEEEvNT_6ParamsE,@function
        .size           _ZN7cutlass13device_kernelINS_4gemm6kernel13GemmUniversalIN4cute5tupleIJiiiiEEENS1_10collective13CollectiveMmaINS1_34MainloopSm90TmaGmmaWarpSpecializedILi4ENS5_IJNS4_1CILi2EEENSA_ILi1EEESC_EEENS1_35KernelTmaWarpSpecializedCooperativeEEENS5_IJNSA_ILi192EEENSA_ILi224EEENSA_ILi64EEEEEENS_10bfloat16_tENS5_IJlSC_lEEESK_SL_NS4_8TiledMMAINS4_8MMA_AtomIJNS4_4SM904GMMA27MMA_64x32x16_F32BF16BF16_SSILNSP_5MajorE0ELSR_0ELNSP_7ScaleInE1ELSS_1EEEEEENS4_6LayoutISD_NS5_IJSC_NSA_ILi0EEESW_EEEEENS5_IJNS4_10UnderscoreESZ_SZ_EEEEENS4_13SM90_TMA_LOADENS4_14ComposedLayoutINS4_7SwizzleILi3ELi4ELi3EEENS4_18smem_ptr_flag_bitsILi16EEENSV_INS5_IJNSA_ILi8EEESI_EEENS5_IJSI_SC_EEEEEEEvNS4_8identityENS4_23SM90_TMA_LOAD_MULTICASTES1C_vS1D_EENS_8epilogue10collective6detail29Sm90TmaWarpSpecializedAdapterINS1H_15DefaultEpilogueISK_SL_SL_NS1G_6thread17LinearCombinationISK_Li1EffLNS1L_9ScaleType4KindE0ELNS_15FloatRoundStyleE2ESK_EENS1_15EpilogueDefaultEEEEEvvEEEEvNT_6ParamsE,(.L_x_515 - _ZN7cutlass13device_kernelINS_4gemm6kernel13GemmUniversalIN4cute5tupleIJiiiiEEENS1_10collective13CollectiveMmaINS1_34MainloopSm90TmaGmmaWarpSpecializedILi4ENS5_IJNS4_1CILi2EEENSA_ILi1EEESC_EEENS1_35KernelTmaWarpSpecializedCooperativeEEENS5_IJNSA_ILi192EEENSA_ILi224EEENSA_ILi64EEEEEENS_10bfloat16_tENS5_IJlSC_lEEESK_SL_NS4_8TiledMMAINS4_8MMA_AtomIJNS4_4SM904GMMA27MMA_64x32x16_F32BF16BF16_SSILNSP_5MajorE0ELSR_0ELNSP_7ScaleInE1ELSS_1EEEEEENS4_6LayoutISD_NS5_IJSC_NSA_ILi0EEESW_EEEEENS5_IJNS4_10UnderscoreESZ_SZ_EEEEENS4_13SM90_TMA_LOADENS4_14ComposedLayoutINS4_7SwizzleILi3ELi4ELi3EEENS4_18smem_ptr_flag_bitsILi16EEENSV_INS5_IJNSA_ILi8EEESI_EEENS5_IJSI_SC_EEEEEEEvNS4_8identityENS4_23SM90_TMA_LOAD_MULTICASTES1C_vS1D_EENS_8epilogue10collective6detail29Sm90TmaWarpSpecializedAdapterINS1H_15DefaultEpilogueISK_SL_SL_NS1G_6thread17LinearCombinationISK_Li1EffLNS1L_9ScaleType4KindE0ELNS_15FloatRoundStyleE2ESK_EENS1_15EpilogueDefaultEEEEEvvEEEEvNT_6ParamsE)
        .other          _ZN7cutlass13device_kernelINS_4gemm6kernel13GemmUniversalIN4cute5tupleIJiiiiEEENS1_10collective13CollectiveMmaINS1_34MainloopSm90TmaGmmaWarpSpecializedILi4ENS5_IJNS4_1CILi2EEENSA_ILi1EEESC_EEENS1_35KernelTmaWarpSpecializedCooperativeEEENS5_IJNSA_ILi192EEENSA_ILi224EEENSA_ILi64EEEEEENS_10bfloat16_tENS5_IJlSC_lEEESK_SL_NS4_8TiledMMAINS4_8MMA_AtomIJNS4_4SM904GMMA27MMA_64x32x16_F32BF16BF16_SSILNSP_5MajorE0ELSR_0ELNSP_7ScaleInE1ELSS_1EEEEEENS4_6LayoutISD_NS5_IJSC_NSA_ILi0EEESW_EEEEENS5_IJNS4_10UnderscoreESZ_SZ_EEEEENS4_13SM90_TMA_LOADENS4_14ComposedLayoutINS4_7SwizzleILi3ELi4ELi3EEENS4_18smem_ptr_flag_bitsILi16EEENSV_INS5_IJNSA_ILi8EEESI_EEENS5_IJSI_SC_EEEEEEEvNS4_8identityENS4_23SM90_TMA_LOAD_MULTICASTES1C_vS1D_EENS_8epilogue10collective6detail29Sm90TmaWarpSpecializedAdapterINS1H_15DefaultEpilogueISK_SL_SL_NS1G_6thread17LinearCombinationISK_Li1EffLNS1L_9ScaleType4KindE0ELNS_15FloatRoundStyleE2ESK_EENS1_15EpilogueDefaultEEEEEvvEEEEvNT_6ParamsE,@"STO_CUDA_ENTRY STV_DEFAULT"
_ZN7cutlass13device_kernelINS_4gemm6kernel13GemmUniversalIN4cute5tupleIJiiiiEEENS1_10collective13CollectiveMmaINS1_34MainloopSm90TmaGmmaWarpSpecializedILi4ENS5_IJNS4_1CILi2EEENSA_ILi1EEESC_EEENS1_35KernelTmaWarpSpecializedCooperativeEEENS5_IJNSA_ILi192EEENSA_ILi224EEENSA_ILi64EEEEEENS_10bfloat16_tENS5_IJlSC_lEEESK_SL_NS4_8TiledMMAINS4_8MMA_AtomIJNS4_4SM904GMMA27MMA_64x32x16_F32BF16BF16_SSILNSP_5MajorE0ELSR_0ELNSP_7ScaleInE1ELSS_1EEEEEENS4_6LayoutISD_NS5_IJSC_NSA_ILi0EEESW_EEEEENS5_IJNS4_10UnderscoreESZ_SZ_EEEEENS4_13SM90_TMA_LOADENS4_14ComposedLayoutINS4_7SwizzleILi3ELi4ELi3EEENS4_18smem_ptr_flag_bitsILi16EEENSV_INS5_IJNSA_ILi8EEESI_EEENS5_IJSI_SC_EEEEEEEvNS4_8identityENS4_23SM90_TMA_LOAD_MULTICASTES1C_vS1D_EENS_8epilogue10collective6detail29Sm90TmaWarpSpecializedAdapterINS1H_15DefaultEpilogueISK_SL_SL_NS1G_6thread17LinearCombinationISK_Li1EffLNS1L_9ScaleType4KindE0ELNS_15FloatRoundStyleE2ESK_EENS1_15EpilogueDefaultEEEEEvvEEEEvNT_6ParamsE:
[----:B------:R-:W0:Y:S02]  /*0000*/  LDC R1, c[0x0][0x28] ;  /* 0x00000a00ff017b82 */ /* 0x000e240000000800 */
[----:B0-----:R-:W-:Y:S01]  /*0010*/  VIADD R1, R1, 0xfffffd90 ;  /* 0xfffffd9001017836 */ /* 0x001fe20000000000 */
[----:B------:R-:W0:Y:S01]  /*0020*/  S2R R5, SR_TID.X ;  /* 0x0000000000057919 */ /* 0x000e220000002100 */
[----:B------:R-:W-:Y:S01]  /*0030*/  ELECT P0, URZ, PT ;  /* 0x00000000003f782f */ /* 0x000fe20003800000 */
[----:B------:R-:W-:Y:S01]  /*0040*/  BSSY B0, `(.L_x_0) ;  /* 0x000000f000007945 */ /* 0x000fe20003800000 */
[--C-:B0-----:R-:W-:Y:S02]  /*0050*/  SHF.R.U32.HI R0, RZ, 0x5, R5.reuse ;  /* 0x00000005ff007819 */ /* 0x101fe40000011605 */
[----:B------:R-:W-:-:S03]  /*0060*/  SHF.R.U32.HI R2, RZ, 0x7, R5 ;  /* 0x00000007ff027819 */ /* 0x000fc60000011605 */
[----:B------:R-:W0:Y:S04]  /*0070*/  SHFL.IDX PT, R3, R0, RZ, 0x1f ;  /* 0x00001fff00037589 */ /* 0x000e2800000e0000 */
[----:B------:R1:W2:Y:S01]  /*0080*/  SHFL.IDX PT, R6, R2, RZ, 0x1f ;  /* 0x00001fff02067589 */ /* 0x0002a200000e0000 */
[----:B0-----:R-:W-:-:S13]  /*0090*/  ISETP.NE.OR P0, PT, R3, RZ, !P0 ;  /* 0x000000ff0300720c */ /* 0x001fda0004705670 */
[----:B-12---:R-:W-:Y:S05]  /*00a0*/  @P0 BRA `(.L_x_1) ;  /* 0x0000000000200947 */ /* 0x006fea0003800000 */
[----:B------:R-:W-:Y:S02]  /*00b0*/  ULDC.64 UR4, c[0x0][0x198] ;  /* 0x0000660000047ab9 */ /* 0x000fe40000000a00 */
[----:B------:R-:W-:Y:S02]  /*00c0*/  UIADD3 UR6, UP0, UR4, 0xf0, URZ ;  /* 0x000000f004067890 */ /* 0x000fe4000ff1e03f */
[----:B------:R-:W-:Y:S02]  /*00d0*/  UIADD3 UR4, UP1, UR4, 0x1f0, URZ ;  /* 0x000001f004047890 */ /* 0x000fe4000ff3e03f */
[----:B------:R-:W-:Y:S02]  /*00e0*/  UIADD3.X UR7, URZ, UR5, URZ, UP0, !UPT ;  /* 0x000000053f077290 */ /* 0x000fe400087fe43f */
[----:B------:R-:W-:-:S07]  /*00f0*/  UIADD3.X UR5, URZ, UR5, URZ, UP1, !UPT ;  /* 0x000000053f057290 */ /* 0x000fce0008ffe43f */
[----:B------:R0:W-:Y:S02]  /*0100*/  UTMACCTL.PF [UR6] ;  /* 0x00000000060079b9 */ /* 0x0001e40008040000 */
[----:B------:R0:W-:Y:S02]  /*0110*/  UTMACCTL.PF [UR4] ;  /* 0x00000000040079b9 */ /* 0x0001e40008040000 */
[----:B0-----:R-:W-:Y:S01]  /*0120*/  NOP ;  /* 0x0000000000007918 */ /* 0x001fe20000000000 */
.L_x_1:
[----:B------:R-:W-:Y:S05]  /*0130*/  BSYNC B0 ;  /* 0x0000000000007941 */ /* 0x000fea0003800000 */
.L_x_0:
[----:B------:R-:W0:Y:S02]  /*0140*/  SHFL.IDX PT, R4, R0, RZ, 0x1f ;  /* 0x00001fff00047589 */ /* 0x000e2400000e0000 */
[----:B0-----:R-:W-:-:S13]  /*0150*/  ISETP.NE.AND P0, PT, R4, RZ, PT ;  /* 0x000000ff0400720c */ /* 0x001fda0003f05270 */
[----:B------:R-:W-:Y:S05]  /*0160*/  @P0 BRA `(.L_x_2) ;  /* 0x0000000000580947 */ /* 0x000fea0003800000 */
[----:B------:R-:W0:Y:S01]  /*0170*/  S2UR UR8, SR_CgaCtaId ;  /* 0x00000000000879c3 */ /* 0x000e220000008800 */
[----:B------:R-:W-:Y:S01]  /*0180*/  UMOV UR4, 0x400 ;  /* 0x0000040000047882 */ /* 0x000fe20000000000 */
[----:B------:R-:W-:Y:S01]  /*0190*/  UMOV UR5, 0x1 ;  /* 0x0000000100057882 */ /* 0x000fe20000000000 */
[----:B------:R-:W-:Y:S01]  /*01a0*/  UMOV UR6, 0x4 ;  /* 0x0000000400067882 */ /* 0x000fe20000000000 */
[----:B------:R-:W-:Y:S01]  /*01b0*/  ELECT P0, URZ, PT ;  /* 0x00000000003f782f */ /* 0x000fe20003800000 */
[----:B------:R-:W-:-:S04]  /*01c0*/  UIADD3 UR6, -UR6, 0x100000, URZ ;  /* 0x0010000006067890 */ /* 0x000fc8000fffe13f */
[----:B------:R-:W-:Y:S02]  /*01d0*/  USHF.L.U32 UR7, UR6, 0xb, URZ ;  /* 0x0000000b06077899 */ /* 0x000fe4000800063f */
[----:B------:R-:W-:Y:S02]  /*01e0*/  USHF.L.U32 UR6, UR6, 0x1, URZ ;  /* 0x0000000106067899 */ /* 0x000fe4000800063f */
[----:B0-----:R-:W-:Y:S02]  /*01f0*/  ULEA UR8, UR8, UR4, 0x18 ;  /* 0x0000000408087291 */ /* 0x001fe4000f8ec03f */
[----:B------:R-:W-:-:S04]  /*0200*/  UIADD3 UR4, -UR5, 0x100000, URZ ;  /* 0x0010000005047890 */ /* 0x000fc8000fffe13f */
[----:B------:R-:W-:Y:S02]  /*0210*/  USHF.L.U32 UR5, UR4, 0xb, URZ ;  /* 0x0000000b04057899 */ /* 0x000fe4000800063f */
[----:B------:R-:W-:Y:S01]  /*0220*/  USHF.L.U32 UR4, UR4, 0x1, URZ ;  /* 0x0000000104047899 */ /* 0x000fe2000800063f */
[----:B------:R-:W0:Y:S11]  /*0230*/  FENCE.VIEW.ASYNC.S ;  /* 0x00000000000073c6 */ /* 0x000e360000000000 */
[----:B0-----:R0:W1:Y:S01]  /*0240*/  SYNCS.EXCH.64 URZ, [UR8], UR4 ;  /* 0x00000004083f75b2 */ /* 0x0010620008000100 */
[----:B------:R0:W2:Y:S01]  /*0250*/  SYNCS.EXCH.64 URZ, [UR8+0x20], UR6 ;  /* 0x00002006083f75b2 */ /* 0x0000a20008000100 */
[----:B------:R0:W3:Y:S01]  /*0260*/  SYNCS.EXCH.64 URZ, [UR8+0x8], UR4 ;  /* 0x00000804083f75b2 */ /* 0x0000e20008000100 */
[----:B------:R0:W4:Y:S01]  /*0270*/  SYNCS.EXCH.64 URZ, [UR8+0x28], UR6 ;  /* 0x00002806083f75b2 */ /* 0x0001220008000100 */
[----:B------:R0:W0:Y:S01]  /*0280*/  SYNCS.EXCH.64 URZ, [UR8+0x10], UR4 ;  /* 0x00001004083f75b2 */ /* 0x0000220008000100 */
[----:B------:R0:W0:Y:S01]  /*0290*/  SYNCS.EXCH.64 URZ, [UR8+0x30], UR6 ;  /* 0x00003006083f75b2 */ /* 0x0000220008000100 */
[----:B------:R0:W0:Y:S01]  /*02a0*/  SYNCS.EXCH.64 URZ, [UR8+0x18], UR4 ;  /* 0x00001804083f75b2 */ /* 0x0000220008000100 */
[----:B------:R0:W0:Y:S01]  /*02b0*/  SYNCS.EXCH.64 URZ, [UR8+0x38], UR6 ;  /* 0x00003806083f75b2 */ /* 0x0000220008000100 */
[----:B------:R-:W-:Y:S01]  /*02c0*/  NOP ;  /* 0x0000000000007918 */ /* 0x000fe20000000000 */
.L_x_2:
[----:B------:R-:W-:Y:S01]  /*02d0*/  SHF.R.S32.HI R2, RZ, 0x1f, R5 ;  /* 0x0000001fff027819 */ /* 0x000fe20000011405 */
[----:B------:R-:W5:Y:S01]  /*02e0*/  SHFL.IDX PT, R0, R0, RZ, 0x1f ;  /* 0x00001fff00007589 */ /* 0x000f6200000e0000 */
[----:B0-----:R-:W0:Y:S01]  /*02f0*/  S2UR UR8, SR_CTAID.X ;  /* 0x00000000000879c3 */ /* 0x001e220000002500 */
[----:B------:R-:W-:Y:S02]  /*0300*/  ELECT P0, URZ, PT ;  /* 0x00000000003f782f */ /* 0x000fe40003800000 */
[----:B------:R-:W-:Y:S01]  /*0310*/  LEA.HI R2, R2, R5, RZ, 0x7 ;  /* 0x0000000502027211 */ /* 0x000fe200078f38ff */
[----:B------:R-:W-:Y:S01]  /*0320*/  ULDC UR4, c[0x0][0x150] ;  /* 0x0000540000047ab9 */ /* 0x000fe20000000800 */
[----:B------:R-:W-:Y:S01]  /*0330*/  SHF.R.S32.HI R9, RZ, 0x1f, R4 ;  /* 0x0000001fff097819 */ /* 0x000fe20000011404 */
[----:B------:R-:W-:Y:S01]  /*0340*/  NOP ;  /* 0x0000000000007918 */ /* 0x000fe20000000000 */
[----:B------:R-:W-:Y:S01]  /*0350*/  LOP3.LUT R2, R2, 0xffffff80, RZ, 0xc0, !PT ;  /* 0xffffff8002027812 */ /* 0x000fe200078ec0ff */
[----:B------:R-:W-:Y:S01]  /*0360*/  NOP ;  /* 0x0000000000007918 */ /* 0x000fe20000000000 */
[----:B------:R-:W-:Y:S01]  /*0370*/  LEA.HI R9, R9, R4, RZ, 0x2 ;  /* 0x0000000409097211 */ /* 0x000fe200078f10ff */
[----:B------:R-:W1:Y:S01]  /*0380*/  LDC R11, c[0x0][0x144] ;  /* 0x00005100ff0b7b82 */ /* 0x000e620000000800 */
[----:B------:R-:W-:Y:S01]  /*0390*/  ISETP.NE.AND P3, PT, R6, RZ, PT ;  /* 0x000000ff0600720c */ /* 0x000fe20003f65270 */
[----:B------:R-:W-:Y:S01]  /*03a0*/  IMAD.IADD R7, R5, 0x1, -R2 ;  /* 0x0000000105077824 */ /* 0x000fe200078e0a02 */
[----:B------:R-:W-:Y:S01]  /*03b0*/  LOP3.LUT R9, R9, 0x3ffffffc, RZ, 0xc0, !PT ;  /* 0x3ffffffc09097812 */ /* 0x000fe200078ec0ff */
[----:B------:R-:W2:Y:S03]  /*03c0*/  S2R R2, SR_CTAID.Y ;  /* 0x0000000000027919 */ /* 0x000ea60000002600 */
[----:B------:R-:W-:Y:S01]  /*03d0*/  SHF.R.S32.HI R8, RZ, 0x1f, R7 ;  /* 0x0000001fff087819 */ /* 0x000fe20000011407 */
[----:B------:R-:W-:Y:S01]  /*03e0*/  IMAD.IADD R4, R4, 0x1, -R9 ;  /* 0x0000000104047824 */ /* 0x000fe200078e0a09 */
[----:B------:R-:W3:Y:S02]  /*03f0*/  LDC R12, c[0x0][0x140] ;  /* 0x00005000ff0c7b82 */ /* 0x000ee40000000800 */
[----:B------:R-:W-:-:S02]  /*0400*/  LEA.HI R8, R8, R7, RZ, 0x3 ;  /* 0x0000000708087211 */ /* 0x000fc400078f18ff */
[----:B-----5:R-:W-:Y:S02]  /*0410*/  ISETP.NE.OR P0, PT, R0, RZ, !P0 ;  /* 0x000000ff0000720c */ /* 0x020fe40004705670 */
[--C-:B------:R-:W-:Y:S02]  /*0420*/  SHF.R.S32.HI R0, RZ, 0x3, R8.reuse ;  /* 0x00000003ff007819 */ /* 0x100fe40000011408 */
[----:B------:R-:W-:Y:S02]  /*0430*/  SHF.R.S32.HI R5, RZ, 0x1f, R8 ;  /* 0x0000001fff057819 */ /* 0x000fe40000011408 */
[----:B0-----:R-:W-:Y:S02]  /*0440*/  I2FP.F32.U32 R8, UR8 ;  /* 0x0000000800087c45 */ /* 0x001fe40008201000 */
[----:B------:R-:W-:-:S03]  /*0450*/  LEA.HI R5, R5, R0, RZ, 0x2 ;  /* 0x0000000005057211 */ /* 0x000fc600078f10ff */
[----:B------:R-:W-:Y:S01]  /*0460*/  FMUL R10, R8, UR4 ;  /* 0x00000004080a7c20 */ /* 0x000fe20008400000 */
[----:B------:R-:W-:Y:S01]  /*0470*/  LOP3.LUT R5, R5, 0xfffffffc, RZ, 0xc0, !PT ;  /* 0xfffffffc05057812 */ /* 0x000fe200078ec0ff */
[----:B------:R-:W-:Y:S01]  /*0480*/  VOTEU.ALL UP0, P0 ;  /* 0x00000000003f7886 */ /* 0x000fe20000000000 */
[----:B------:R-:W-:Y:S01]  /*0490*/  ULDC UR4, c[0x0][0x154] ;  /* 0x0000550000047ab9 */ /* 0x000fe20000000800 */
[----:B------:R-:W-:Y:S02]  /*04a0*/  VOTEU.ALL UP1, P0 ;  /* 0x00000000003f7886 */ /* 0x000fe40000020000 */
[----:B------:R-:W0:Y:S01]  /*04b0*/  F2I.U32.TRUNC.NTZ R10, R10 ;  /* 0x0000000a000a7305 */ /* 0x000e22000020f000 */
[----:B------:R-:W-:Y:S01]  /*04c0*/  IMAD.IADD R5, R0, 0x1, -R5 ;  /* 0x0000000100057824 */ /* 0x000fe200078e0a05 */
[----:B------:R-:W5:Y:S01]  /*04d0*/  @!UP0 S2UR UR7, SR_CgaCtaId ;  /* 0x00000000000789c3 */ /* 0x000f620000008800 */
[----:B------:R-:W-:Y:S01]  /*04e0*/  @!UP0 UMOV UR6, 0x400 ;  /* 0x0000040000068882 */ /* 0x000fe20000000000 */
[----:B---3--:R-:W-:Y:S01]  /*04f0*/  ISETP.EQ.U32.AND P2, PT, R12, 0x1, PT ;  /* 0x000000010c00780c */ /* 0x008fe20003f42070 */
[----:B------:R-:W-:Y:S01]  /*0500*/  IMAD R8, R4, 0x4, R5 ;  /* 0x0000000404087824 */ /* 0x000fe200078e0205 */
[----:B--2---:R-:W-:-:S04]  /*0510*/  I2FP.F32.U32 R4, R2 ;  /* 0x0000000200047245 */ /* 0x004fc80000201000 */
[----:B------:R-:W-:Y:S01]  /*0520*/  LEA.HI R0, R8, R8, RZ, 0x1 ;  /* 0x0000000808007211 */ /* 0x000fe200078f08ff */
[----:B------:R-:W2:Y:S03]  /*0530*/  LDC R5, c[0x0][0x148] ;  /* 0x00005200ff057b82 */ /* 0x000ea60000000800 */
[----:B------:R-:W-:Y:S01]  /*0540*/  LOP3.LUT R9, R0, 0xfffffffe, RZ, 0xc0, !PT ;  /* 0xfffffffe00097812 */ /* 0x000fe200078ec0ff */
[----:B0-----:R-:W-:Y:S02]  /*0550*/  IMAD.MOV R14, RZ, RZ, -R10 ;  /* 0x000000ffff0e7224 */ /* 0x001fe400078e0a0a */
[----:B------:R-:W-:Y:S01]  /*0560*/  FMUL R10, R4, UR4 ;  /* 0x00000004040a7c20 */ /* 0x000fe20008400000 */
[----:B------:R-:W-:Y:S01]  /*0570*/  SHF.R.S32.HI R0, RZ, 0x1f, R3 ;  /* 0x0000001fff007819 */ /* 0x000fe20000011403 */
[----:B------:R-:W-:Y:S01]  /*0580*/  UMOV UR4, 0x20 ;  /* 0x0000002000047882 */ /* 0x000fe20000000000 */
[----:B-1----:R-:W-:Y:S01]  /*0590*/  IMAD R4, R11, R14, UR8 ;  /* 0x000000080b047e24 */ /* 0x002fe2000f8e020e */
[----:B------:R-:W-:-:S04]  /*05a0*/  @!UP0 UIADD3 UR4, -UR4, 0x100000, URZ ;  /* 0x0010000004048890 */ /* 0x000fc8000fffe13f */
[----:B------:R-:W-:Y:S02]  /*05b0*/  @!UP0 USHF.L.U32 UR5, UR4, 0xb, URZ ;  /* 0x0000000b04058899 */ /* 0x000fe4000800063f */
[----:B------:R-:W-:Y:S01]  /*05c0*/  @!UP0 USHF.L.U32 UR4, UR4, 0x1, URZ ;  /* 0x0000000104048899 */ /* 0x000fe2000800063f */
[----:B------:R-:W-:Y:S01]  /*05d0*/  IMAD.IADD R9, R8, 0x1, -R9 ;  /* 0x0000000108097824 */ /* 0x000fe200078e0a09 */
[----:B------:R-:W0:Y:S01]  /*05e0*/  F2I.U32.TRUNC.NTZ R10, R10 ;  /* 0x0000000a000a7305 */ /* 0x000e22000020f000 */
[----:B------:R-:W-:-:S03]  /*05f0*/  LEA.HI R0, R0, R3, RZ, 0x2 ;  /* 0x0000000300007211 */ /* 0x000fc600078f10ff */
[----:B------:R-:W-:Y:S01]  /*0600*/  ISETP.NE.AND P4, PT, R9, R4, PT ;  /* 0x000000040900720c */ /* 0x000fe20003f85270 */
[----:B------:R-:W-:Y:S01]  /*0610*/  IMAD.SHL.U32 R9, R8, 0x4, RZ ;  /* 0x0000000408097824 */ /* 0x000fe200078e00ff */
[----:B------:R-:W-:Y:S01]  /*0620*/  LOP3.LUT R0, R0, 0xfffffffc, RZ, 0xc0, !PT ;  /* 0xfffffffc00007812 */ /* 0x000fe200078ec0ff */
[----:B-----5:R-:W-:Y:S01]  /*0630*/  @!UP0 ULEA UR6, UR7, UR6, 0x18 ;  /* 0x0000000607068291 */ /* 0x020fe2000f8ec03f */
[----:B------:R-:W-:Y:S02]  /*0640*/  VOTEU.ALL UP0, P0 ;  /* 0x00000000003f7886 */ /* 0x000fe40000000000 */
[----:B------:R-:W-:Y:S01]  /*0650*/  LOP3.LUT R13, R8, 0xc, R9, 0x78, !PT ;  /* 0x0000000c080d7812 */ /* 0x000fe200078e7809 */
[----:B------:R-:W-:Y:S01]  /*0660*/  IMAD.IADD R0, R3, 0x1, -R0 ;  /* 0x0000000103007824 */ /* 0x000fe200078e0a00 */
[----:B------:R-:W-:Y:S01]  /*0670*/  LOP3.LUT P0, RZ, R7, 0x7, RZ, 0xc0, !PT ;  /* 0x0000000707ff7812 */ /* 0x000fe2000780c0ff */
[----:B------:R-:W-:Y:S02]  /*0680*/  IMAD.MOV.U32 R7, RZ, RZ, 0x1 ;  /* 0x00000001ff077424 */ /* 0x000fe400078e00ff */
[----:B0-----:R-:W-:Y:S01]  /*0690*/  IMAD.MOV R14, RZ, RZ, -R10 ;  /* 0x000000ffff0e7224 */ /* 0x001fe200078e0a0a */
[----:B------:R-:W-:Y:S01]  /*06a0*/  ISETP.NE.AND P1, PT, R0, 0x3, PT ;  /* 0x000000030000780c */ /* 0x000fe20003f25270 */
[----:B------:R-:W-:Y:S01]  /*06b0*/  VIADD R10, R6, 0xffffffff ;  /* 0xffffffff060a7836 */ /* 0x000fe20000000000 */
[----:B------:R-:W-:Y:S01]  /*06c0*/  @P4 LEA.HI R8, R13, R13, RZ, 0x1 ;  /* 0x0000000d0d084211 */ /* 0x000fe200078f08ff */
[----:B--2---:R-:W-:Y:S01]  /*06d0*/  IMAD R9, R5, R14, R2 ;  /* 0x0000000e05097224 */ /* 0x004fe200078e0202 */
[----:B------:R-:W-:Y:S01]  /*06e0*/  ISETP.EQ.OR P1, PT, R0, RZ, !P1 ;  /* 0x000000ff0000720c */ /* 0x000fe20004f22670 */
[----:B------:R0:W-:Y:S01]  /*06f0*/  STL [R1+0x84], R13 ;  /* 0x0000840d01007387 */ /* 0x0001e20000100800 */
[----:B------:R-:W-:-:S03]  /*0700*/  @P4 SHF.R.S32.HI R8, RZ, 0x1, R8 ;  /* 0x00000001ff084819 */ /* 0x000fc60000011408 */
[----:B------:R-:W1:Y:S02]  /*0710*/  FENCE.VIEW.ASYNC.S ;  /* 0x00000000000073c6 */ /* 0x000e640000000000 */
[----:B-1----:R0:W1:Y:S01]  /*0720*/  @!UP0 SYNCS.EXCH.64 URZ, [UR6+0x50], UR4 ;  /* 0x00005004063f85b2 */ /* 0x0020620008000100 */
[----:B------:R-:W-:Y:S02]  /*0730*/  ISETP.LT.U32.AND P0, PT, R13, 0x2, !P0 ;  /* 0x000000020d00780c */ /* 0x000fe40004701070 */
[----:B------:R-:W-:Y:S02]  /*0740*/  @P4 ISETP.NE.AND P5, PT, R8, R9, PT ;  /* 0x000000090800420c */ /* 0x000fe40003fa5270 */
[----:B------:R-:W-:Y:S02]  /*0750*/  ISETP.EQ.AND P1, PT, R6, RZ, P1 ;  /* 0x000000ff0600720c */ /* 0x000fe40000f22270 */
[----:B------:R-:W-:Y:S02]  /*0760*/  SEL R8, RZ, 0x1, !P0 ;  /* 0x00000001ff087807 */ /* 0x000fe40004000000 */
[----:B------:R-:W-:-:S02]  /*0770*/  @P4 SEL R7, RZ, 0x1, P5 ;  /* 0x00000001ff074807 */ /* 0x000fc40002800000 */
[----:B------:R-:W-:Y:S02]  /*0780*/  ISETP.GE.U32.AND P6, PT, R10, 0x2, PT ;  /* 0x000000020a00780c */ /* 0x000fe40003fc6070 */
[----:B------:R-:W-:Y:S02]  /*0790*/  SEL R6, RZ, 0x1, !P1 ;  /* 0x00000001ff067807 */ /* 0x000fe40004800000 */
[----:B------:R-:W-:Y:S01]  /*07a0*/  LOP3.LUT R7, R7, R8, RZ, 0xc0, !PT ;  /* 0x0000000807077212 */ /* 0x000fe200078ec0ff */
[----:B------:R0:W2:Y:S01]  /*07b0*/  @!UP1 SYNCS.EXCH.64 URZ, [UR6+0x58], UR4 ;  /* 0x00005804063f95b2 */ /* 0x0000a20008000100 */
[----:B------:R-:W-:Y:S01]  /*07c0*/  SEL R6, R6, 0x2, P6 ;  /* 0x0000000206067807 */ /* 0x000fe20003000000 */
[----:B------:R-:W-:Y:S02]  /*07d0*/  NOP ;  /* 0x0000000000007918 */ /* 0x000fe40000000000 */
[----:B------:R0:W-:Y:S04]  /*07e0*/  STL [R1+0x80], R7 ;  /* 0x0000800701007387 */ /* 0x0001e80000100800 */
[----:B------:R0:W-:Y:S01]  /*07f0*/  STL [R1+0x88], R6 ;  /* 0x0000880601007387 */ /* 0x0001e20000100800 */
[----:B-1----:R-:W-:Y:S05]  /*0800*/  @!P2 BRA `(.L_x_3) ;  /* 0x000000000008a947 */ /* 0x002fea0003800000 */
[----:B--2-4-:R-:W-:Y:S01]  /*0810*/  UCGABAR_ARV ;  /* 0x00000000000079c7 */ /* 0x014fe20008000000 */
[----:B------:R-:W-:Y:S05]  /*0820*/  BRA `(.L_x_4) ;  /* 0x0000000000047947 */ /* 0x000fea0003800000 */
.L_x_3:
[----:B--2-4-:R-:W-:Y:S01]  /*0830*/  NOP ;  /* 0x0000000000007918 */ /* 0x014fe20000000000 */
.L_x_4:
[----:B0-----:R-:W0:Y:S01]  /*0840*/  LDC R6, c[0x0][0x65c] ;  /* 0x00019700ff067b82 */ /* 0x001e220000000800 */
[----:B------:R-:W-:Y:S01]  /*0850*/  IMAD.MOV.U32 R7, RZ, RZ, RZ ;  /* 0x000000ffff077224 */ /* 0x000fe200078e00ff */
[----:B------:R-:W-:Y:S02]  /*0860*/  LOP3.LUT R17, R17, 0xfffffff7, RZ, 0xc0, !PT ;  /* 0xfffffff711117812 */ /* 0x000fe400078ec0ff */
[----:B0-----:R-:W-:Y:S01]  /*0870*/  ISETP.NE.AND P1, PT, R6, 0x1, PT ;  /* 0x000000010600780c */ /* 0x001fe20003f25270 */
[----:B------:R-:W-:-:S12]  /*0880*/  IMAD.U32 R6, RZ, RZ, UR8 ;  /* 0x00000008ff067e24 */ /* 0x000fd8000f8e00ff */
[----:B------:R-:W0:Y:S01]  /*0890*/  @P1 LDC R9, c[0x0][0x10] ;  /* 0x00000400ff091b82 */ /* 0x000e220000000800 */
[----:B------:R-:W-:Y:S01]  /*08a0*/  @P1 IMAD.MOV.U32 R3, RZ, RZ, RZ ;  /* 0x000000ffff031224 */ /* 0x000fe200078e00ff */
[----:B------:R-:W-:Y:S01]  /*08b0*/  @P1 LOP3.LUT R17, R17, 0x8, RZ, 0xfc, !PT ;  /* 0x0000000811111812 */ /* 0x000fe200078efcff */
[----:B------:R-:W-:-:S05]  /*08c0*/  @P1 IMAD.MOV.U32 R13, RZ, RZ, RZ ;  /* 0x000000ffff0d1224 */ /* 0x000fca00078e00ff */
[----:B------:R-:W1:Y:S01]  /*08d0*/  @!P1 LDC R11, c[0x0][0xc] ;  /* 0x00000300ff0b9b82 */ /* 0x000e620000000800 */
[----:B0-----:R-:W-:-:S04]  /*08e0*/  @P1 IMAD.WIDE.U32 R8, R9, UR8, R2 ;  /* 0x0000000809081c25 */ /* 0x001fc8000f8e0002 */
[----:B------:R-:W-:Y:S02]  /*08f0*/  @P1 IMAD.MOV.U32 R15, RZ, RZ, R8 ;  /* 0x000000ffff0f1224 */ /* 0x000fe400078e0008 */
[----:B------:R-:W-:Y:S02]  /*0900*/  @P1 IMAD.IADD R23, R9, 0x1, R13 ;  /* 0x0000000109171824 */ /* 0x000fe400078e020d */
[----:B-1----:R-:W-:-:S04]  /*0910*/  @!P1 IMAD.WIDE.U32 R6, R2, R11, R6 ;  /* 0x0000000b02069225 */ /* 0x002fc800078e0006 */
[----:B------:R-:W-:Y:S02]  /*0920*/  @!P1 IMAD.MOV.U32 R15, RZ, RZ, R6 ;  /* 0x000000ffff0f9224 */ /* 0x000fe400078e0006 */
[----:B------:R-:W-:-:S03]  /*0930*/  @!P1 IMAD.MOV.U32 R23, RZ, RZ, R7 ;  /* 0x000000ffff179224 */ /* 0x000fc600078e0007 */
[----:B------:R0:W-:Y:S04]  /*0940*/  STL [R1+0x94], R15 ;  /* 0x0000940f01007387 */ /* 0x0001e80000100800 */
[----:B------:R0:W-:Y:S01]  /*0950*/  STL [R1+0x90], R23 ;  /* 0x0000901701007387 */ /* 0x0001e20000100800 */
[----:B------:R-:W-:Y:S05]  /*0960*/  @!P2 BRA `(.L_x_5) ;  /* 0x00000000000ca947 */ /* 0x000fea0003800000 */
[----:B------:R-:W-:Y:S01]  /*0970*/  UCGABAR_WAIT ;  /* 0x0000000000007dc7 */ /* 0x000fe20008000000 */
[----:B------:R-:W-:Y:S01]  /*0980*/  CCTL.IVALL ;  /* 0x00000000ff00798f */ /* 0x000fe20002000000 */
[----:B------:R-:W-:Y:S05]  /*0990*/  BRA `(.L_x_6) ;  /* 0x0000000000047947 */ /* 0x000fea0003800000 */
.L_x_5:
[----:B------:R-:W-:Y:S06]  /*09a0*/  BAR.SYNC.DEFER_BLOCKING 0x0 ;  /* 0x0000000000007b1d */ /* 0x000fec0000010000 */
.L_x_6:
[----:B------:R-:W-:Y:S05]  /*09b0*/  @!P3 BRA `(.L_x_7) ;  /* 0x0000014000f0b947 */ /* 0x000fea0003800000 */
[----:B------:R-:W-:-:S13]  /*09c0*/  ISETP.GT.U32.AND P0, PT, R10, 0x1, PT ;  /* 0x000000010a00780c */ /* 0x000fda0003f04070 */
[----:B------:R-:W-:Y:S05]  /*09d0*/  @P0 EXIT ;  /* 0x000000000000094d */ /* 0x000fea0003800000 */
[----:B------:R-:W-:Y:S01]  /*09e0*/  IMAD.MOV.U32 R6, RZ, RZ, -0x1 ;  /* 0xffffffffff067424 */ /* 0x000fe200078e00ff */
[----:B------:R-:W-:Y:S01]  /*09f0*/  ULDC.64 UR4, c[0x0][0x650] ;  /* 0x0001940000047ab9 */ /* 0x000fe20000000a00 */
[----:B------:R-:W-:Y:S01]  /*0a00*/  PRMT R0, RZ, 0x7610, R0 ;  /* 0x00007610ff007816 */ /* 0x000fe20000000000 */
[----:B------:R-:W-:Y:S01]  /*0a10*/  IMAD.MOV.U32 R18, RZ, RZ, -0x1 ;  /* 0xffffffffff127424 */ /* 0x000fe200078e00ff */
[----:B------:R-:W-:Y:S01]  /*0a20*/  ISETP.GE.U32.AND P0, PT, R15, UR4, PT ;  /* 0x000000040f007c0c */ /* 0x000fe2000bf06070 */
[----:B------:R1:W-:Y:S01]  /*0a30*/  STL [R1+0x8c], R6 ;  /* 0x00008c0601007387 */ /* 0x0003e20000100800 */
[----:B------:R-:W-:Y:S02]  /*0a40*/  IMAD.MOV.U32 R22, RZ, RZ, -0x1 ;  /* 0xffffffffff167424 */ /* 0x000fe400078e00ff */
[----:B------:R-:W-:-:S13]  /*0a50*/  ISETP.GE.U32.AND.EX P0, PT, R23, UR5, PT, P0 ;  /* 0x0000000517007c0c */ /* 0x000fda000bf06100 */
[----:B-1----:R-:W-:Y:S05]  /*0a60*/  @P0 BRA `(.L_x_8) ;  /* 0x0000000400340947 */ /* 0x002fea0003800000 */
[----:B------:R-:W1:Y:S01]  /*0a70*/  LDC.64 R18, c[0x0][0x628] ;  /* 0x00018a00ff127b82 */ /* 0x000e620000000a00 */
[----:B------:R-:W-:Y:S02]  /*0a80*/  IMAD.MOV.U32 R6, RZ, RZ, R15 ;  /* 0x000000ffff067224 */ /* 0x000fe400078e000f */
[----:B------:R-:W-:-:S05]  /*0a90*/  IMAD.MOV.U32 R7, RZ, RZ, R23 ;  /* 0x000000ffff077224 */ /* 0x000fca00078e0017 */
[----:B------:R-:W2:Y:S08]  /*0aa0*/  LDC R0, c[0x0][0x630] ;  /* 0x00018c00ff007b82 */ /* 0x000eb00000000800 */
[----:B------:R-:W3:Y:S01]  /*0ab0*/  LDC.64 R20, c[0x0][0x620] ;  /* 0x00018800ff147b82 */ /* 0x000ee20000000a00 */
[----:B-1----:R-:W-:-:S04]  /*0ac0*/  ISETP.NE.U32.AND P0, PT, R18, RZ, PT ;  /* 0x000000ff1200720c */ /* 0x002fc80003f05070 */
[----:B------:R-:W-:-:S13]  /*0ad0*/  ISETP.NE.AND.EX P0, PT, R19, RZ, PT, P0 ;  /* 0x000000ff1300720c */ /* 0x000fda0003f05300 */
[----:B--23--:R-:W-:Y:S05]  /*0ae0*/  @!P0 BRA `(.L_x_9) ;  /* 0x0000000000288947 */ /* 0x00cfea0003800000 */
[----:B------:R-:W1:Y:S02]  /*0af0*/  LDC R11, c[0x0][0x634] ;  /* 0x00018d00ff0b7b82 */ /* 0x000e640000000800 */
[----:B-1----:R-:W-:-:S05]  /*0b00*/  IADD3 R11, P0, R15, R11, RZ ;  /* 0x0000000b0f0b7210 */ /* 0x002fca0007f1e0ff */
[----:B------:R-:W-:-:S04]  /*0b10*/  IMAD.X R13, RZ, RZ, R23, P0 ;  /* 0x000000ffff0d7224 */ /* 0x000fc800000e0617 */
[----:B------:R-:W-:-:S04]  /*0b20*/  IMAD.WIDE.U32 R6, R13, R18, RZ ;  /* 0x000000120d067225 */ /* 0x000fc800078e00ff */
[----:B------:R-:W-:-:S04]  /*0b30*/  IMAD.WIDE.U32 R8, P0, R11, R19, R6 ;  /* 0x000000130b087225 */ /* 0x000fc80007800006 */
[----:B------:R-:W-:-:S04]  /*0b40*/  IMAD.WIDE.U32 R6, R11, R18, RZ ;  /* 0x000000120b067225 */ /* 0x000fc800078e00ff */
[----:B------:R-:W-:Y:S01]  /*0b50*/  IMAD.X R11, RZ, RZ, RZ, P0 ;  /* 0x000000ffff0b7224 */ /* 0x000fe200000e06ff */
[----:B------:R-:W-:Y:S01]  /*0b60*/  IADD3 RZ, P0, R7, R8, RZ ;  /* 0x0000000807ff7210 */ /* 0x000fe20007f1e0ff */
[----:B------:R-:W-:-:S04]  /*0b70*/  IMAD.MOV.U32 R10, RZ, RZ, R9 ;  /* 0x000000ffff0a7224 */ /* 0x000fc800078e0009 */
[----:B------:R-:W-:-:S08]  /*0b80*/  IMAD.WIDE.U32.X R6, R13, R19, R10, P0 ;  /* 0x000000130d067225 */ /* 0x000fd000000e040a */
.L_x_9:
[-CC-:B------:R-:W-:Y:S01]  /*0b90*/  SHF.R.U64 R24, R6, R0.reuse, R7.reuse ;  /* 0x0000000006187219 */ /* 0x180fe20000001207 */
[----:B------:R-:W1:Y:S01]  /*0ba0*/  LDC.64 R18, c[0x0][0x640] ;  /* 0x00019000ff127b82 */ /* 0x000e620000000a00 */
[----:B------:R-:W-:Y:S01]  /*0bb0*/  SHF.R.U32.HI R0, RZ, R0, R7 ;  /* 0x00000000ff007219 */ /* 0x000fe20000011607 */
[----:B------:R-:W-:Y:S01]  /*0bc0*/  IMAD.MOV.U32 R6, RZ, RZ, R15 ;  /* 0x000000ffff067224 */ /* 0x000fe200078e000f */
[----:B------:R-:W-:Y:S01]  /*0bd0*/  IADD3 R3, P0, RZ, -R24, RZ ;  /* 0x80000018ff037210 */ /* 0x000fe20007f1e0ff */
[----:B------:R-:W-:-:S04]  /*0be0*/  IMAD R25, R5, R14, R2 ;  /* 0x0000000e05197224 */ /* 0x000fc800078e0202 */
[----:B------:R-:W2:Y:S01]  /*0bf0*/  LDC R8, c[0x0][0x618] ;  /* 0x00018600ff087b82 */ /* 0x000ea20000000800 */
[----:B------:R-:W-:-:S04]  /*0c00*/  IMAD.X R7, RZ, RZ, ~R0, P0 ;  /* 0x000000ffff077224 */ /* 0x000fc800000e0e00 */
[-C--:B------:R-:W-:Y:S02]  /*0c10*/  IMAD R0, R7, R20.reuse, RZ ;  /* 0x0000001407007224 */ /* 0x080fe400078e02ff */
[----:B------:R-:W-:Y:S01]  /*0c20*/  IMAD.MOV.U32 R7, RZ, RZ, R23 ;  /* 0x000000ffff077224 */ /* 0x000fe200078e0017 */
[----:B------:R-:W3:Y:S01]  /*0c30*/  LDC R12, c[0x0][0x608] ;  /* 0x00018200ff0c7b82 */ /* 0x000ee20000000800 */
[----:B0-----:R-:W-:Y:S02]  /*0c40*/  IMAD.MOV.U32 R23, RZ, RZ, 0x1 ;  /* 0x00000001ff177424 */ /* 0x001fe400078e00ff */
[----:B------:R-:W-:-:S04]  /*0c50*/  IMAD.WIDE.U32 R6, R3, R20, R6 ;  /* 0x0000001403067225 */ /* 0x000fc800078e0006 */
[----:B------:R-:W-:Y:S01]  /*0c60*/  IMAD R3, R3, R21, R0 ;  /* 0x0000001503037224 */ /* 0x000fe200078e0200 */
[----:B------:R-:W0:Y:S01]  /*0c70*/  LDC R16, c[0x0][0x658] ;  /* 0x00019600ff107b82 */ /* 0x000e220000000800 */
[----:B-1----:R-:W-:-:S03]  /*0c80*/  ISETP.NE.U32.AND P0, PT, R18, RZ, PT ;  /* 0x000000ff1200720c */ /* 0x002fc60003f05070 */
[----:B------:R-:W-:Y:S01]  /*0c90*/  IADD3 R3, R7, R3, RZ ;  /* 0x0000000307037210 */ /* 0x000fe20007ffe0ff */
[----:B------:R-:W-:Y:S01]  /*0ca0*/  IMAD.MOV.U32 R7, RZ, RZ, -0x1 ;  /* 0xffffffffff077424 */ /* 0x000fe200078e00ff */
[----:B------:R-:W-:Y:S02]  /*0cb0*/  ISETP.NE.AND.EX P0, PT, R19, RZ, PT, P0 ;  /* 0x000000ff1300720c */ /* 0x000fe40003f05300 */
[----:B------:R-:W1:Y:S01]  /*0cc0*/  LDC R13, c[0x0][0x600] ;  /* 0x00018000ff0d7b82 */ /* 0x000e620000000800 */
[-CC-:B--2---:R-:W-:Y:S02]  /*0cd0*/  SHF.R.U64 R10, R6, R8.reuse, R3.reuse ;  /* 0x00000008060a7219 */ /* 0x184fe40000001203 */
[----:B------:R-:W-:-:S05]  /*0ce0*/  SHF.R.U32.HI R3, RZ, R8, R3 ;  /* 0x00000008ff037219 */ /* 0x000fca0000011603 */
[----:B------:R-:W2:Y:S01]  /*0cf0*/  LDC R15, c[0x0][0x648] ;  /* 0x00019200ff0f7b82 */ /* 0x000ea20000000800 */
[-CC-:B---3--:R-:W-:Y:S02]  /*0d00*/  SHF.R.U64 R22, R10, R12.reuse, R3.reuse ;  /* 0x0000000c0a167219 */ /* 0x188fe40000001203 */
[----:B------:R-:W-:-:S05]  /*0d10*/  SHF.R.U32.HI R3, RZ, R12, R3 ;  /* 0x0000000cff037219 */ /* 0x000fca0000011603 */
[----:B------:R-:W3:Y:S01]  /*0d20*/  LDC R21, c[0x0][0x638] ;  /* 0x00018e00ff157b82 */ /* 0x000ee20000000800 */
[-CC-:B0-----:R-:W-:Y:S02]  /*0d30*/  SHF.R.U64 R12, R22, R16.reuse, R3.reuse ;  /* 0x00000010160c7219 */ /* 0x181fe40000001203 */
[-C--:B------:R-:W-:Y:S02]  /*0d40*/  SHF.L.U32 R0, R7, R16.reuse, RZ ;  /* 0x0000001007007219 */ /* 0x080fe400000006ff */
[----:B------:R-:W-:Y:S01]  /*0d50*/  SHF.R.U32.HI R3, RZ, R16, R3 ;  /* 0x00000010ff037219 */ /* 0x000fe20000011603 */
[----:B------:R-:W-:Y:S01]  /*0d60*/  IMAD.MOV.U32 R2, RZ, RZ, R12 ;  /* 0x000000ffff027224 */ /* 0x000fe200078e000c */
[----:B------:R-:W-:Y:S01]  /*0d70*/  LOP3.LUT R5, RZ, R0, RZ, 0x33, !PT ;  /* 0x00000000ff057212 */ /* 0x000fe200078e33ff */
[----:B------:R-:W0:Y:S01]  /*0d80*/  LDC R20, c[0x0][0x610] ;  /* 0x00018400ff147b82 */ /* 0x000e220000000800 */
[----:B------:R-:W-:Y:S05]  /*0d90*/  @!P0 BRA `(.L_x_10) ;  /* 0x0000000000288947 */ /* 0x000fea0003800000 */
[----:B------:R-:W4:Y:S02]  /*0da0*/  LDC R9, c[0x0][0x64c] ;  /* 0x00019300ff097b82 */ /* 0x000f240000000800 */
[----:B----4-:R-:W-:-:S05]  /*0db0*/  IADD3 R9, P0, R12, R9, RZ ;  /* 0x000000090c097210 */ /* 0x010fca0007f1e0ff */
        /* <DEDUP_REMOVED lines=8> */
.L_x_10:
[----:B------:R4:W-:Y:S01]  /*0e40*/  STL [R1+0x8c], R24 ;  /* 0x00008c1801007387 */ /* 0x0009e20000100800 */
[----:B--2---:R-:W-:Y:S01]  /*0e50*/  SHF.R.U64 R2, R2, R15, R3 ;  /* 0x0000000f02027219 */ /* 0x004fe20000001203 */
[----:B-1----:R-:W-:Y:S01]  /*0e60*/  VIADD R3, R13, 0xffffffff ;  /* 0xffffffff0d037836 */ /* 0x002fe20000000000 */
[----:B------:R-:W-:Y:S02]  /*0e70*/  SHF.L.U32 R0, R23, R16, RZ ;  /* 0x0000001017007219 */ /* 0x000fe400000006ff */
[----:B------:R-:W-:Y:S01]  /*0e80*/  LOP3.LUT R5, R22, R5, RZ, 0xc0, !PT ;  /* 0x0000000516057212 */ /* 0x000fe200078ec0ff */
[----:B------:R-:W-:Y:S01]  /*0e90*/  IMAD.MOV R6, RZ, RZ, -R2 ;  /* 0x000000ffff067224 */ /* 0x000fe200078e0a02 */
[----:B------:R-:W-:Y:S02]  /*0ea0*/  SEL R4, R4, R25, !P1 ;  /* 0x0000001904047207 */ /* 0x000fe40004800000 */
[----:B------:R-:W-:Y:S01]  /*0eb0*/  LOP3.LUT R3, R10, R3, RZ, 0xc0, !PT ;  /* 0x000000030a037212 */ /* 0x000fe200078ec0ff */
[----:B------:R-:W-:-:S02]  /*0ec0*/  IMAD R5, R0, R2, R5 ;  /* 0x0000000200057224 */ /* 0x000fc400078e0205 */
[----:B---3--:R-:W-:Y:S02]  /*0ed0*/  IMAD R0, R6, R21, R12 ;  /* 0x0000001506007224 */ /* 0x008fe400078e020c */
[----:B0-----:R-:W-:Y:S02]  /*0ee0*/  IMAD R4, R5, R20, R4 ;  /* 0x0000001405047224 */ /* 0x001fe400078e0204 */
[----:B------:R-:W-:Y:S02]  /*0ef0*/  IMAD.MOV.U32 R2, RZ, RZ, 0x1 ;  /* 0x00000001ff027424 */ /* 0x000fe400078e00ff */
[----:B------:R-:W-:-:S03]  /*0f00*/  IMAD R3, R0, R13, R3 ;  /* 0x0000000d00037224 */ /* 0x000fc600078e0203 */
[----:B------:R-:W-:Y:S02]  /*0f10*/  PRMT R0, R2, 0x7610, R0 ;  /* 0x0000761002007816 */ /* 0x000fe40000000000 */
[----:B------:R-:W-:Y:S02]  /*0f20*/  SEL R22, R3, R4, !P1 ;  /* 0x0000000403167207 */ /* 0x000fe40004800000 */
[----:B----4-:R-:W-:-:S07]  /*0f30*/  SEL R18, R4, R3, !P1 ;  /* 0x0000000304127207 */ /* 0x010fce0004800000 */
.L_x_8:
[----:B------:R-:W-:-:S08]  /*0f40*/  NOP ;  /* 0x0000000000007918 */ /* 0x000fd00000000000 */
[----:B------:R-:W1:Y:S02]  /*0f50*/  USETMAXREG.TRY_ALLOC.CTAPOOL UP0, 0xe8 ;  /* 0x000000e8000079c8 */ /* 0x000e640008000600 */
[----:B-1----:R-:W-:-:S13]  /*0f60*/  PLOP3.LUT P0, PT, PT, PT, UP0, 0x80, 0x0 ;  /* 0x000000000000781c */ /* 0x002fda0003f0f008 */
[----:B------:R-:W-:Y:S05]  /*0f70*/  @!P0 BRA `(.L_x_8) ;  /* 0xfffffffc00f08947 */ /* 0x000fea000383ffff */
[----:B------:R-:W-:Y:S01]  /*0f80*/  ULDC.64 UR4, c[0x0][0x598] ;  /* 0x0001660000047ab9 */ /* 0x000fe20000000a00 */
[----:B------:R-:W-:Y:S01]  /*0f90*/  ULDC.64 UR48, c[0x0][0x208] ;  /* 0x0000820000307ab9 */ /* 0x000fe20000000a00 */
[----:B------:R-:W-:-:S04]  /*0fa0*/  ISETP.NE.U32.AND P0, PT, RZ, UR4, PT ;  /* 0x00000004ff007c0c */ /* 0x000fc8000bf05070 */
[----:B------:R-:W-:-:S13]  /*0fb0*/  ISETP.NE.AND.EX P0, PT, RZ, UR5, PT, P0 ;  /* 0x00000005ff007c0c */ /* 0x000fda000bf05300 */
[----:B------:R-:W-:Y:S05]  /*0fc0*/  @!P0 BRA `(.L_x_11) ;  /* 0x00000000001c8947 */ /* 0x000fea0003800000 */
[----:B------:R-:W1:Y:S02]  /*0fd0*/  LDC.64 R2, c[0x0][0x598] ;  /* 0x00016600ff027b82 */ /* 0x000e640000000a00 */
[----:B-1----:R-:W2:Y:S02]  /*0fe0*/  LDG.E.64 R2, desc[UR48][R2.64] ;  /* 0x0000003002027981 */ /* 0x002ea4000c1e1b00 */
[----:B--2---:R-:W-:-:S04]  /*0ff0*/  ISETP.NE.U32.AND P0, PT, R2, RZ, PT ;  /* 0x000000ff0200720c */ /* 0x004fc80003f05070 */
[----:B------:R-:W-:-:S13]  /*1000*/  ISETP.NE.AND.EX P0, PT, R3, RZ, PT, P0 ;  /* 0x000000ff0300720c */ /* 0x000fda0003f05300 */
[----:B------:R-:W-:Y:S05]  /*1010*/  @!P0 BRA `(.L_x_11) ;  /* 0x0000000000088947 */ /* 0x000fea0003800000 */
[----:B------:R1:W5:Y:S01]  /*1020*/  LD.E R2, desc[UR48][R2.64] ;  /* 0x0000003002027980 */ /* 0x000362000c101900 */
[----:B------:R-:W-:Y:S05]  /*1030*/  BRA `(.L_x_12) ;  /* 0x0000000000247947 */ /* 0x000fea0003800000 */
.L_x_11:
[----:B------:R-:W-:Y:S02]  /*1040*/  ULDC.64 UR4, c[0x0][0x588] ;  /* 0x0001620000047ab9 */ /* 0x000fe40000000a00 */
[----:B------:R-:W-:-:S04]  /*1050*/  ISETP.NE.U32.AND P0, PT, RZ, UR4, PT ;  /* 0x00000004ff007c0c */ /* 0x000fc8000bf05070 */
[----:B------:R-:W-:-:S13]  /*1060*/  ISETP.NE.AND.EX P0, PT, RZ, UR5, PT, P0 ;  /* 0x00000005ff007c0c */ /* 0x000fda000bf05300 */
[----:B------:R-:W-:Y:S05]  /*1070*/  @!P0 BRA `(.L_x_13) ;  /* 0x00000000000c8947 */ /* 0x000fea0003800000 */
[----:B------:R-:W1:Y:S02]  /*1080*/  LDC.64 R2, c[0x0][0x588] ;  /* 0x00016200ff027b82 */ /* 0x000e640000000a00 */
[----:B-1----:R2:W5:Y:S01]  /*1090*/  LDG.E R2, desc[UR48][R2.64] ;  /* 0x0000003002027981 */ /* 0x002562000c1e1900 */
[----:B------:R-:W-:Y:S05]  /*10a0*/  BRA `(.L_x_12) ;  /* 0x0000000000087947 */ /* 0x000fea0003800000 */
.L_x_13:
[----:B------:R-:W-:Y:S02]  /*10b0*/  ULDC UR4, c[0x0][0x580] ;  /* 0x0001600000047ab9 */ /* 0x000fe40000000800 */
[----:B------:R-:W-:-:S07]  /*10c0*/  IMAD.U32 R2, RZ, RZ, UR4 ;  /* 0x00000004ff027e24 */ /* 0x000fce000f8e00ff */
.L_x_12:
[----:B------:R-:W-:Y:S02]  /*10d0*/  ULDC.64 UR4, c[0x0][0x5a0] ;  /* 0x0001680000047ab9 */ /* 0x000fe40000000a00 */
[----:B------:R-:W-:-:S04]  /*10e0*/  ISETP.NE.U32.AND P0, PT, RZ, UR4, PT ;  /* 0x00000004ff007c0c */ /* 0x000fc8000bf05070 */
[----:B------:R-:W-:-:S13]  /*10f0*/  ISETP.NE.AND.EX P0, PT, RZ, UR5, PT, P0 ;  /* 0x00000005ff007c0c */ /* 0x000fda000bf05300 */
[----:B------:R-:W-:Y:S05]  /*1100*/  @!P0 BRA `(.L_x_14) ;  /* 0x00000000001c8947 */ /* 0x000fea0003800000 */
[----:B------:R-:W3:Y:S02]  /*1110*/  LDC.64 R4, c[0x0][0x5a0] ;  /* 0x00016800ff047b82 */ /* 0x000ee40000000a00 */
[----:B---3--:R-:W3:Y:S02]  /*1120*/  LDG.E.64 R4, desc[UR48][R4.64] ;  /* 0x0000003004047981 */ /* 0x008ee4000c1e1b00 */
[----:B---3--:R-:W-:-:S04]  /*1130*/  ISETP.NE.U32.AND P0, PT, R4, RZ, PT ;  /* 0x000000ff0400720c */ /* 0x008fc80003f05070 */
[----:B------:R-:W-:-:S13]  /*1140*/  ISETP.NE.AND.EX P0, PT, R5, RZ, PT, P0 ;  /* 0x000000ff0500720c */ /* 0x000fda0003f05300 */
[----:B------:R-:W-:Y:S05]  /*1150*/  @!P0 BRA `(.L_x_14) ;  /* 0x0000000000088947 */ /* 0x000fea0003800000 */
[----:B------:R3:W5:Y:S01]  /*1160*/  LD.E R16, desc[UR48][R4.64] ;  /* 0x0000003004107980 */ /* 0x000762000c101900 */
[----:B------:R-:W-:Y:S05]  /*1170*/  BRA `(.L_x_15) ;  /* 0x0000000000247947 */ /* 0x000fea0003800000 */
.L_x_14:
[----:B------:R-:W-:Y:S02]  /*1180*/  ULDC.64 UR4, c[0x0][0x590] ;  /* 0x0001640000047ab9 */ /* 0x000fe40000000a00 */
[----:B------:R-:W-:-:S04]  /*1190*/  ISETP.NE.U32.AND P0, PT, RZ, UR4, PT ;  /* 0x00000004ff007c0c */ /* 0x000fc8000bf05070 */
[----:B------:R-:W-:-:S13]  /*11a0*/  ISETP.NE.AND.EX P0, PT, RZ, UR5, PT, P0 ;  /* 0x00000005ff007c0c */ /* 0x000fda000bf05300 */
[----:B------:R-:W-:Y:S05]  /*11b0*/  @!P0 BRA `(.L_x_16) ;  /* 0x00000000000c8947 */ /* 0x000fea0003800000 */
[----:B------:R-:W3:Y:S02]  /*11c0*/  LDC.64 R4, c[0x0][0x590] ;  /* 0x00016400ff047b82 */ /* 0x000ee40000000a00 */
[----:B---3--:R4:W5:Y:S01]  /*11d0*/  LDG.E R16, desc[UR48][R4.64] ;  /* 0x0000003004107981 */ /* 0x008962000c1e1900 */
[----:B------:R-:W-:Y:S05]  /*11e0*/  BRA `(.L_x_15) ;  /* 0x0000000000087947 */ /* 0x000fea0003800000 */
.L_x_16:
[----:B------:R-:W-:Y:S02]  /*11f0*/  ULDC UR4, c[0x0][0x584] ;  /* 0x0001610000047ab9 */ /* 0x000fe40000000800 */
[----:B------:R-:W-:-:S07]  /*1200*/  IMAD.U32 R16, RZ, RZ, UR4 ;  /* 0x00000004ff107e24 */ /* 0x000fce000f8e00ff */
.L_x_15:
[----:B------:R-:W-:-:S13]  /*1210*/  LOP3.LUT P0, RZ, R0, 0xff, RZ, 0xc0, !PT ;  /* 0x000000ff00ff7812 */ /* 0x000fda000780c0ff */
[----:B------:R-:W-:Y:S05]  /*1220*/  @!P0 EXIT ;  /* 0x000000000000894d */ /* 0x000fea0003800000 */
[----:B------:R-:W-:Y:S01]  /*1230*/  ULDC UR4, c[0x0][0x28c] ;  /* 0x0000a30000047ab9 */ /* 0x000fe20000000800 */
[----:B------:R-:W-:Y:S01]  /*1240*/  UMOV UR36, URZ ;  /* 0x0000003f00247c82 */ /* 0x000fe20008000000 */
[----:B------:R-:W-:Y:S01]  /*1250*/  UIADD3 UR4, UR4, 0x3f, URZ ;  /* 0x0000003f04047890 */ /* 0x000fe2000fffe03f */
[----:B------:R-:W-:-:S03]  /*1260*/  UMOV UR37, URZ ;  /* 0x0000003f00257c82 */ /* 0x000fc60008000000 */
[----:B------:R-:W-:-:S04]  /*1270*/  USHF.R.S32.HI UR5, URZ, 0x1f, UR4 ;  /* 0x0000001f3f057899 */ /* 0x000fc80008011404 */
[----:B------:R-:W-:-:S04]  /*1280*/  ULEA.HI UR5, UR5, UR4, URZ, 0x6 ;  /* 0x0000000405057291 */ /* 0x000fc8000f8f303f */
[----:B------:R-:W-:-:S12]  /*1290*/  USHF.R.S32.HI UR38, URZ, 0x6, UR5 ;  /* 0x000000063f267899 */ /* 0x000fd80008011405 */
.L_x_480:
[----:B0-----:R-:W0:Y:S01]  /*12a0*/  S2R R0, SR_TID.X ;  /* 0x0000000000007919 */ /* 0x001e220000002100 */
[----:B-1----:R-:W1:Y:S01]  /*12b0*/  S2UR UR6, SR_CgaCtaId ;  /* 0x00000000000679c3 */ /* 0x002e620000008800 */
[----:B------:R-:W-:Y:S02]  /*12c0*/  UMOV UR39, 0x400 ;  /* 0x0000040000277882 */ /* 0x000fe40000000000 */
[----:B-1----:R-:W-:Y:S01]  /*12d0*/  ULEA UR39, UR6, UR39, 0x18 ;  /* 0x0000002706277291 */ /* 0x002fe2000f8ec03f */
[----:B0-----:R-:W-:-:S04]  /*12e0*/  LOP3.LUT R0, R0, 0x80, RZ, 0xc0, !PT ;  /* 0x0000008000007812 */ /* 0x001fc800078ec0ff */
[----:B------:R-:W-:-:S06]  /*12f0*/  SHF.R.U32.HI R0, RZ, 0x7, R0 ;  /* 0x00000007ff007819 */ /* 0x000fcc0000011600 */
[----:B------:R-:W0:Y:S02]  /*1300*/  SHFL.IDX PT, R0, R0, RZ, 0x1f ;  /* 0x00001fff00007589 */ /* 0x000e2400000e0000 */
[----:B0-----:R-:W-:-:S13]  /*1310*/  R2UR UR4, R0 ;  /* 0x00000000000472ca */ /* 0x001fda00000e0000 */
[----:B------:R-:W-:-:S04]  /*1320*/  ULEA.HI UR5, UR4, UR4, URZ, 0x1 ;  /* 0x0000000404057291 */ /* 0x000fc8000f8f083f */
[----:B------:R-:W-:-:S04]  /*1330*/  ULOP3.LUT UR5, UR5, 0x7fffe, URZ, 0xc0, !UPT ;  /* 0x0007fffe05057892 */ /* 0x000fc8000f8ec03f */
[----:B------:R-:W-:-:S03]  /*1340*/  UIADD3 UR5, UR4, -UR5, URZ ;  /* 0x8000000504057290 */ /* 0x000fc6000fffe03f */
[----:B------:R-:W-:Y:S01]  /*1350*/  ULDC UR4, c[0x0][0x28c] ;  /* 0x0000a30000047ab9 */ /* 0x000fe20000000800 */
[----:B------:R-:W-:Y:S01]  /*1360*/  ULEA UR5, UR5, UR39, 0xd ;  /* 0x0000002705057291 */ /* 0x000fe2000f8e683f */
[----:B------:R-:W-:-:S03]  /*1370*/  ISETP.LT.AND P0, PT, RZ, UR4, PT ;  /* 0x00000004ff007c0c */ /* 0x000fc6000bf01270 */
[----:B------:R-:W-:-:S04]  /*1380*/  UIADD3 UR5, UR5, 0x100, URZ ;  /* 0x0000010005057890 */ /* 0x000fc8000fffe03f */
[----:B------:R-:W-:-:S04]  /*1390*/  USHF.R.U32.HI UR5, URZ, 0x4, UR5 ;  /* 0x000000043f057899 */ /* 0x000fc80008011605 */
[----:B------:R-:W-:Y:S02]  /*13a0*/  ULOP3.LUT UR40, UR5, 0x3fff, URZ, 0xc0, !UPT ;  /* 0x00003fff05287892 */ /* 0x000fe4000f8ec03f */
[----:B--234-:R-:W-:Y:S10]  /*13b0*/  @P0 BRA `(.L_x_17) ;  /* 0x0000000000400947 */ /* 0x01cff40003800000 */
[----:B------:R-:W-:Y:S01]  /*13c0*/  MOV R0, 0x0 ;  /* 0x0000000000007802 */ /* 0x000fe20000000f00 */
[----:B------:R-:W-:Y:S01]  /*13d0*/  ULDC.64 UR4, c[0x4][0x68] ;  /* 0x01001a0000047ab9 */ /* 0x000fe20000000a00 */
[----:B------:R-:W-:Y:S01]  /*13e0*/  ULDC.64 UR6, c[0x4][0x8] ;  /* 0x0100020000067ab9 */ /* 0x000fe20000000a00 */
[----:B---34-:R-:W-:Y:S01]  /*13f0*/  IMAD.U32 R4, RZ, RZ, UR4 ;  /* 0x00000004ff047e24 */ /* 0x018fe2000f8e00ff */
[----:B------:R0:W1:Y:S01]  /*1400*/  LDC.64 R14, c[0x4][R0] ;  /* 0x01000000000e7b82 */ /* 0x0000620000000a00 */
[----:B------:R-:W-:Y:S01]  /*1410*/  IMAD.U32 R5, RZ, RZ, UR5 ;  /* 0x00000005ff057e24 */ /* 0x000fe2000f8e00ff */
[----:B------:R-:W-:Y:S01]  /*1420*/  ULDC.64 UR4, c[0x4][0x70] ;  /* 0x01001c0000047ab9 */ /* 0x000fe20000000a00 */
[----:B------:R-:W-:Y:S02]  /*1430*/  IMAD.U32 R10, RZ, RZ, UR6 ;  /* 0x00000006ff0a7e24 */ /* 0x000fe4000f8e00ff */
[----:B------:R-:W-:Y:S02]  /*1440*/  IMAD.U32 R6, RZ, RZ, UR4 ;  /* 0x00000004ff067e24 */ /* 0x000fe4000f8e00ff */
[----:B------:R-:W-:-:S02]  /*1450*/  IMAD.U32 R7, RZ, RZ, UR5 ;  /* 0x00000005ff077e24 */ /* 0x000fc4000f8e00ff */
[----:B------:R-:W-:Y:S02]  /*1460*/  IMAD.U32 R11, RZ, RZ, UR7 ;  /* 0x00000007ff0b7e24 */ /* 0x000fe4000f8e00ff */
[----:B------:R-:W-:Y:S02]  /*1470*/  IMAD.MOV.U32 R8, RZ, RZ, 0x1e1 ;  /* 0x000001e1ff087424 */ /* 0x000fe400078e00ff */
[----:B------:R-:W-:Y:S02]  /*1480*/  IMAD.MOV.U32 R12, RZ, RZ, 0x1 ;  /* 0x00000001ff0c7424 */ /* 0x000fe400078e00ff */
[----:B0-----:R-:W-:-:S07]  /*1490*/  IMAD.MOV.U32 R13, RZ, RZ, RZ ;  /* 0x000000ffff0d7224 */ /* 0x001fce00078e00ff */
[----:B------:R-:W-:-:S07]  /*14a0*/  LEPC R20, `(.L_x_17) ;  /* 0x000000001014794e */ /* 0x000fce0000000000 */
[----:B-12--5:R-:W-:Y:S05]  /*14b0*/  CALL.ABS.NOINC R14 ;  /* 0x000000000e007343 */ /* 0x026fea0003c00000 */
.L_x_17:
[----:B------:R-:W2:Y:S02]  /*14c0*/  LDL R19, [R1+0x88] ;  /* 0x0000880001137983 */ /* 0x000ea40000100800 */
[----:B--2---:R-:W-:-:S04]  /*14d0*/  LOP3.LUT R0, R19, 0x1, RZ, 0xfc, !PT ;  /* 0x0000000113007812 */ /* 0x004fc800078efcff */
[----:B------:R-:W-:-:S13]  /*14e0*/  ISETP.NE.AND P0, PT, R0, 0x3, PT ;  /* 0x000000030000780c */ /* 0x000fda0003f05270 */
[----:B------:R-:W-:Y:S05]  /*14f0*/  @!P0 BRA `(.L_x_18) ;  /* 0x0000000000048947 */ /* 0x000fea0003800000 */
[----:B------:R-:W-:Y:S01]  /*1500*/  BPT.TRAP 0x1 ;  /* 0x000000040000795c */ /* 0x000fe20000300000 */
.L_x_18:
[----:B------:R-:W-:Y:S02]  /*1510*/  IMAD.U32 R3, RZ, RZ, UR37 ;  /* 0x00000025ff037e24 */ /* 0x000fe4000f8e00ff */
[----:B------:R-:W-:-:S03]  /*1520*/  IMAD.U32 R0, RZ, RZ, UR36 ;  /* 0x00000024ff007e24 */ /* 0x000fc6000f8e00ff */
[----:B------:R-:W-:Y:S02]  /*1530*/  LEA R3, R3, UR39, 0x3 ;  /* 0x0000002703037c11 */ /* 0x000fe4000f8e18ff */
[----:B------:R-:W-:-:S04]  /*1540*/  SHF.L.U32 R0, R0, 0x1f, RZ ;  /* 0x0000001f00007819 */ /* 0x000fc800000006ff */
[----:B------:R0:W1:Y:S01]  /*1550*/  SYNCS.PHASECHK.TRANS64.TRYWAIT P1, [R3+URZ], R0 ;  /* 0x00000000030075a7 */ /* 0x000062000802017f */
[----:B------:R-:W-:Y:S05]  /*1560*/  @!P0 BRA `(.L_x_19) ;  /* 0x0000000000048947 */ /* 0x000fea0003800000 */
[----:B------:R-:W-:Y:S01]  /*1570*/  BPT.TRAP 0x1 ;  /* 0x000000040000795c */ /* 0x000fe20000300000 */
.L_x_19:
[----:B-1----:R-:W-:Y:S05]  /*1580*/  @P1 BRA `(.L_x_20) ;  /* 0x0000000000081947 */ /* 0x002fea0003800000 */
[----:B------:R-:W1:Y:S02]  /*1590*/  SYNCS.PHASECHK.TRANS64.TRYWAIT P1, [R3+URZ], R0 ;  /* 0x00000000030075a7 */ /* 0x000e64000802017f */
[----:B-1----:R-:W-:Y:S05]  /*15a0*/  @!P1 BRA `(.L_x_21) ;  /* 0x0000014c00949947 */ /* 0x002fea0003800000 */
.L_x_20:
[----:B------:R-:W-:-:S04]  /*15b0*/  UISETP.LT.AND UP0, UPT, UR38, 0x1, UPT ;  /* 0x000000012600788c */ /* 0x000fc8000bf01270 */
[----:B------:R-:W-:-:S06]  /*15c0*/  USEL UR4, UR38, 0x1, UP0 ;  /* 0x0000000126047887 */ /* 0x000fcc0008000000 */
[----:B------:R-:W-:Y:S01]  /*15d0*/  IMAD.U32 R6, RZ, RZ, UR4 ;  /* 0x00000004ff067e24 */ /* 0x000fe2000f8e00ff */
[----:B------:R-:W-:Y:S05]  /*15e0*/  WARPSYNC.ALL ;  /* 0x0000000000007948 */ /* 0x000fea0003800000 */
[----:B------:R-:W-:-:S04]  /*15f0*/  IADD3 R6, -R6, UR38, RZ ;  /* 0x0000002606067c10 */ /* 0x000fc8000fffe1ff */
[----:B------:R-:W-:Y:S01]  /*1600*/  ISETP.GE.AND P1, PT, R6, 0x1, PT ;  /* 0x000000010600780c */ /* 0x000fe20003f26270 */
[----:B------:R-:W-:Y:S01]  /*1610*/  UIADD3 UR4, UR39, 0x18100, URZ ;  /* 0x0001810027047890 */ /* 0x000fe2000fffe03f */
[----:B------:R-:W-:Y:S01]  /*1620*/  WARPGROUP.ARRIVE ;  /* 0x00000000000079c5 */ /* 0x000fe20000000000 */
[----:B------:R-:W-:Y:S01]  /*1630*/  UMOV UR9, 0x40000040 ;  /* 0x4000004000097882 */ /* 0x000fe20000000000 */
[----:B------:R-:W-:Y:S01]  /*1640*/  UMOV UR11, 0x40000040 ;  /* 0x40000040000b7882 */ /* 0x000fe20000000000 */
[----:B------:R-:W-:Y:S02]  /*1650*/  USHF.R.U32.HI UR5, URZ, 0x4, UR4 ;  /* 0x000000043f057899 */ /* 0x000fe40008011604 */
[----:B------:R-:W-:Y:S02]  /*1660*/  ULOP3.LUT UR4, UR40, 0x10000, URZ, 0xfc, !UPT ;  /* 0x0001000028047892 */ /* 0x000fe4000f8efc3f */
[----:B------:R-:W-:Y:S02]  /*1670*/  ULOP3.LUT UR5, UR5, 0x3fff, URZ, 0xc0, !UPT ;  /* 0x00003fff05057892 */ /* 0x000fe4000f8ec03f */
[----:B------:R-:W-:-:S02]  /*1680*/  UIMAD UR7, UR37, 0x600, UR4 ;  /* 0x00000600250778a4 */ /* 0x000fc4000f8e0204 */
[----:B------:R-:W-:Y:S01]  /*1690*/  ULOP3.LUT UR5, UR5, 0x10000, URZ, 0xfc, !UPT ;  /* 0x0001000005057892 */ /* 0x000fe2000f8efc3f */
[----:B------:R-:W-:Y:S01]  /*16a0*/  UMOV UR17, UR9 ;  /* 0x0000000900117c82 */ /* 0x000fe20008000000 */
[----:B------:R-:W-:Y:S02]  /*16b0*/  UMOV UR19, 0x40000040 ;  /* 0x4000004000137882 */ /* 0x000fe40000000000 */
[----:B------:R-:W-:Y:S01]  /*16c0*/  UIMAD UR6, UR37, 0x700, UR5 ;  /* 0x00000700250678a4 */ /* 0x000fe2000f8e0205 */
[----:B------:R-:W-:Y:S01]  /*16d0*/  UMOV UR8, UR7 ;  /* 0x0000000700087c82 */ /* 0x000fe20008000000 */
[----:B------:R-:W-:Y:S02]  /*16e0*/  UMOV UR21, UR9 ;  /* 0x0000000900157c82 */ /* 0x000fe40008000000 */
[----:B------:R-:W-:Y:S01]  /*16f0*/  UIADD3 UR18, UR6, 0x100, URZ ;  /* 0x0000010006127890 */ /* 0x000fe2000fffe03f */
[----:B------:R-:W-:Y:S02]  /*1700*/  UMOV UR16, UR8 ;  /* 0x0000000800107c82 */ /* 0x000fe40008000000 */
[----:B------:R-:W-:Y:S01]  /*1710*/  UMOV UR10, UR6 ;  /* 0x00000006000a7c82 */ /* 0x000fe20008000000 */
[----:B------:R-:W-:Y:S01]  /*1720*/  UIADD3 UR22, UR6, 0x200, URZ ;  /* 0x0000020006167890 */ /* 0x000fe2000fffe03f */
[----:B------:R-:W-:Y:S01]  /*1730*/  HGMMA.64x32x16.F32.BF16 R24, gdesc[UR8], RZ, !UPT, gsb0 ;  /* 0x00600000081879f0 */ /* 0x000fe2000c0018ff */
[----:B------:R-:W-:Y:S01]  /*1740*/  UMOV UR20, UR8 ;  /* 0x0000000800147c82 */ /* 0x000fe20008000000 */
[----:B------:R-:W-:Y:S01]  /*1750*/  UMOV UR23, 0x40000040 ;  /* 0x4000004000177882 */ /* 0x000fe20000000000 */
[----:B------:R-:W-:Y:S01]  /*1760*/  UIADD3 UR14, UR6, 0x300, URZ ;  /* 0x00000300060e7890 */ /* 0x000fe2000fffe03f */
[----:B------:R-:W-:Y:S01]  /*1770*/  UMOV UR12, UR8 ;  /* 0x00000008000c7c82 */ /* 0x000fe20008000000 */
        /* <DEDUP_REMOVED lines=10> */
[----:B------:R-:W-:-:S02]  /*1820*/  UIADD3 UR27, UR7, 0x2, URZ ;  /* 0x00000002071b7890 */ /* 0x000fc4000fffe03f */
[----:B------:R-:W-:Y:S01]  /*1830*/  UIADD3 UR26, UR6, 0x600, URZ ;  /* 0x00000600061a7890 */ /* 0x000fe2000fffe03f */
[----:B------:R-:W-:Y:S01]  /*1840*/  UMOV UR24, UR8 ;  /* 0x0000000800187c82 */ /* 0x000fe20008000000 */
[----:B------:R-:W-:Y:S01]  /*1850*/  UMOV UR25, UR9 ;  /* 0x0000000900197c82 */ /* 0x000fe20008000000 */
[----:B------:R-:W-:Y:S02]  /*1860*/  UIADD3 UR40, UR7, 0x400, URZ ;  /* 0x0000040007287890 */ /* 0x000fe4000fffe03f */
[----:B------:R-:W-:Y:S01]  /*1870*/  UMOV UR8, UR27 ;  /* 0x0000001b00087c82 */ /* 0x000fe20008000000 */
[----:B------:R-:W-:Y:S01]  /*1880*/  UMOV UR27, 0x40000040 ;  /* 0x40000040001b7882 */ /* 0x000fe20000000000 */
[----:B------:R-:W-:Y:S01]  /*1890*/  UMOV UR41, 0x40000040 ;  /* 0x4000004000297882 */ /* 0x000fe20000000000 */
[----:B------:R-:W-:Y:S01]  /*18a0*/  UMOV UR42, UR26 ;  /* 0x0000001a002a7c82 */ /* 0x000fe20008000000 */
[----:B------:R-:W-:Y:S01]  /*18b0*/  UMOV UR43, UR27 ;  /* 0x0000001b002b7c82 */ /* 0x000fe20008000000 */
[----:B------:R-:W-:Y:S01]  /*18c0*/  UMOV UR9, 0x40000040 ;  /* 0x4000004000097882 */ /* 0x000fe20000000000 */
[----:B------:R-:W-:Y:S01]  /*18d0*/  UIADD3 UR46, UR6, 0x402, URZ ;  /* 0x00000402062e7890 */ /* 0x000fe2000fffe03f */
[----:B------:R-:W-:Y:S01]  /*18e0*/  UMOV UR44, UR8 ;  /* 0x00000008002c7c82 */ /* 0x000fe20008000000 */
[----:B------:R-:W-:Y:S01]  /*18f0*/  UMOV UR45, UR9 ;  /* 0x00000009002d7c82 */ /* 0x000fe20008000000 */
[----:B------:R-:W-:-:S02]  /*1900*/  WARPGROUP.DEPBAR.LE gsb0, 0x0 ;  /* 0x00008000000079c5 */ /* 0x000fc40000010000 */
[----:B------:R-:W-:Y:S01]  /*1910*/  WARPGROUP.ARRIVE ;  /* 0x00000000000079c5 */ /* 0x000fe20000000000 */
[----:B------:R-:W-:Y:S01]  /*1920*/  IMAD.MOV.U32 R21, RZ, RZ, R24 ;  /* 0x000000ffff157224 */ /* 0x000fe200078e0018 */
[----:B------:R-:W-:Y:S01]  /*1930*/  MOV R12, R30 ;  /* 0x0000001e000c7202 */ /* 0x000fe20000000f00 */
[----:B------:R-:W-:Y:S02]  /*1940*/  IMAD.MOV.U32 R20, RZ, RZ, R25 ;  /* 0x000000ffff147224 */ /* 0x000fe400078e0019 */
[----:B------:R-:W-:Y:S01]  /*1950*/  IMAD.MOV.U32 R19, RZ, RZ, R26 ;  /* 0x000000ffff137224 */ /* 0x000fe200078e001a */
[----:B------:R-:W-:Y:S01]  /*1960*/  HGMMA.64x32x16.F32.BF16 R200, gdesc[UR16], RZ, !UPT, gsb0 ;  /* 0x0060000010c879f0 */ /* 0x000fe2000c0018ff */
[----:B------:R-:W-:Y:S01]  /*1970*/  IMAD.MOV.U32 R15, RZ, RZ, R27 ;  /* 0x000000ffff0f7224 */ /* 0x000fe200078e001b */
[----:B------:R-:W-:Y:S01]  /*1980*/  UMOV UR16, UR40 ;  /* 0x0000002800107c82 */ /* 0x000fe20008000000 */
[----:B------:R-:W-:Y:S01]  /*1990*/  IMAD.MOV.U32 R14, RZ, RZ, R28 ;  /* 0x000000ffff0e7224 */ /* 0x000fe200078e001c */
[----:B------:R-:W-:Y:S01]  /*19a0*/  UMOV UR17, UR41 ;  /* 0x0000002900117c82 */ /* 0x000fe20008000000 */
[----:B------:R-:W-:-:S02]  /*19b0*/  IMAD.MOV.U32 R13, RZ, RZ, R29 ;  /* 0x000000ffff0d7224 */ /* 0x000fc400078e001d */
[----:B------:R-:W-:Y:S02]  /*19c0*/  IMAD.MOV.U32 R11, RZ, RZ, R31 ;  /* 0x000000ffff0b7224 */ /* 0x000fe400078e001f */
[----:B------:R-:W-:Y:S02]  /*19d0*/  IMAD.MOV.U32 R10, RZ, RZ, R32 ;  /* 0x000000ffff0a7224 */ /* 0x000fe400078e0020 */
[----:B------:R-:W-:Y:S02]  /*19e0*/  IMAD.MOV.U32 R9, RZ, RZ, R33 ;  /* 0x000000ffff097224 */ /* 0x000fe400078e0021 */
[----:B------:R-:W-:Y:S02]  /*19f0*/  IMAD.MOV.U32 R8, RZ, RZ, R34 ;  /* 0x000000ffff087224 */ /* 0x000fe400078e0022 */
[----:B------:R-:W-:Y:S02]  /*1a00*/  IMAD.MOV.U32 R7, RZ, RZ, R35 ;  /* 0x000000ffff077224 */ /* 0x000fe400078e0023 */
[----:B---34-:R-:W-:-:S02]  /*1a10*/  IMAD.MOV.U32 R5, RZ, RZ, R36 ;  /* 0x000000ffff057224 */ /* 0x018fc400078e0024 */
[----:B------:R-:W-:Y:S02]  /*1a20*/  IMAD.MOV.U32 R4, RZ, RZ, R37 ;  /* 0x000000ffff047224 */ /* 0x000fe400078e0025 */
[----:B01----:R-:W-:Y:S02]  /*1a30*/  IMAD.MOV.U32 R3, RZ, RZ, R38 ;  /* 0x000000ffff037224 */ /* 0x003fe400078e0026 */
[----:B------:R-:W-:Y:S02]  /*1a40*/  IMAD.MOV.U32 R0, RZ, RZ, R39 ;  /* 0x000000ffff007224 */ /* 0x000fe400078e0027 */
[----:B------:R-:W-:Y:S02]  /*1a50*/  IMAD.MOV.U32 R226, RZ, RZ, R3 ;  /* 0x000000ffffe27224 */ /* 0x000fe400078e0003 */
[----:B------:R-:W-:Y:S02]  /*1a60*/  IMAD.MOV.U32 R227, RZ, RZ, R0 ;  /* 0x000000ffffe37224 */ /* 0x000fe400078e0000 */
[----:B------:R-:W-:-:S02]  /*1a70*/  IMAD.MOV.U32 R224, RZ, RZ, R5 ;  /* 0x000000ffffe07224 */ /* 0x000fc400078e0005 */
[----:B------:R-:W-:Y:S02]  /*1a80*/  IMAD.MOV.U32 R225, RZ, RZ, R4 ;  /* 0x000000ffffe17224 */ /* 0x000fe400078e0004 */
[----:B------:R-:W-:Y:S02]  /*1a90*/  IMAD.MOV.U32 R216, RZ, RZ, R14 ;  /* 0x000000ffffd87224 */ /* 0x000fe400078e000e */
[----:B------:R-:W-:Y:S02]  /*1aa0*/  IMAD.MOV.U32 R217, RZ, RZ, R13 ;  /* 0x000000ffffd97224 */ /* 0x000fe400078e000d */
[----:B------:R-:W-:Y:S02]  /*1ab0*/  IMAD.MOV.U32 R218, RZ, RZ, R12 ;  /* 0x000000ffffda7224 */ /* 0x000fe400078e000c */
[----:B------:R-:W-:Y:S02]  /*1ac0*/  IMAD.MOV.U32 R219, RZ, RZ, R11 ;  /* 0x000000ffffdb7224 */ /* 0x000fe400078e000b */
[----:B------:R-:W-:-:S02]  /*1ad0*/  IMAD.MOV.U32 R220, RZ, RZ, R10 ;  /* 0x000000ffffdc7224 */ /* 0x000fc400078e000a */
[----:B------:R-:W-:Y:S02]  /*1ae0*/  IMAD.MOV.U32 R221, RZ, RZ, R9 ;  /* 0x000000ffffdd7224 */ /* 0x000fe400078e0009 */
[----:B------:R-:W-:Y:S02]  /*1af0*/  IMAD.MOV.U32 R222, RZ, RZ, R8 ;  /* 0x000000ffffde7224 */ /* 0x000fe400078e0008 */
[----:B------:R-:W-:Y:S01]  /*1b00*/  IMAD.MOV.U32 R223, RZ, RZ, R7 ;  /* 0x000000ffffdf7224 */ /* 0x000fe200078e0007 */
[----:B------:R-:W-:Y:S02]  /*1b10*/  WARPGROUP.DEPBAR.LE gsb0, 0x0 ;  /* 0x00008000000079c5 */ /* 0x000fe40000010000 */
[----:B------:R-:W-:Y:S01]  /*1b20*/  WARPGROUP.ARRIVE ;  /* 0x00000000000079c5 */ /* 0x000fe20000000000 */
[----:B------:R0:W-:Y:S04]  /*1b30*/  STL.64 [R1+0x158], R214 ;  /* 0x000158d601007387 */ /* 0x0001e80000100a00 */
[----:B------:R1:W-:Y:S01]  /*1b40*/  STL.64 [R1+0x150], R212 ;  /* 0x000150d401007387 */ /* 0x0003e20000100a00 */
[----:B------:R-:W-:Y:S01]  /*1b50*/  HGMMA.64x32x16.F32.BF16 R168, gdesc[UR20], RZ, !UPT, gsb0 ;  /* 0x0060000014a879f0 */ /* 0x000fe2000c0018ff */
[----:B------:R-:W-:Y:S01]  /*1b60*/  UMOV UR20, UR40 ;  /* 0x0000002800147c82 */ /* 0x000fe20008000000 */
[----:B------:R-:W-:Y:S01]  /*1b70*/  UMOV UR21, UR41 ;  /* 0x0000002900157c82 */ /* 0x000fe20008000000 */
[----:B0-----:R-:W-:-:S02]  /*1b80*/  IMAD.MOV.U32 R214, RZ, RZ, R19 ;  /* 0x000000ffffd67224 */ /* 0x001fc400078e0013 */
[----:B------:R-:W-:Y:S02]  /*1b90*/  IMAD.MOV.U32 R215, RZ, RZ, R15 ;  /* 0x000000ffffd77224 */ /* 0x000fe400078e000f */
[----:B-1----:R-:W-:Y:S02]  /*1ba0*/  IMAD.MOV.U32 R212, RZ, RZ, R21 ;  /* 0x000000ffffd47224 */ /* 0x002fe400078e0015 */
[----:B------:R-:W-:Y:S01]  /*1bb0*/  IMAD.MOV.U32 R213, RZ, RZ, R20 ;  /* 0x000000ffffd57224 */ /* 0x000fe200078e0014 */
[----:B------:R-:W-:Y:S04]  /*1bc0*/  STL.64 [R1+0x198], R214 ;  /* 0x000198d601007387 */ /* 0x000fe80000100a00 */
[----:B------:R-:W-:Y:S04]  /*1bd0*/  STL.64 [R1+0x190], R212 ;  /* 0x000190d401007387 */ /* 0x000fe80000100a00 */
[----:B------:R-:W-:Y:S04]  /*1be0*/  STL.64 [R1+0x188], R210 ;  /* 0x000188d201007387 */ /* 0x000fe80000100a00 */
[----:B------:R-:W-:Y:S04]  /*1bf0*/  STL.64 [R1+0x180], R208 ;  /* 0x000180d001007387 */ /* 0x000fe80000100a00 */
[----:B------:R-:W-:Y:S04]  /*1c00*/  STL.64 [R1+0x178], R206 ;  /* 0x000178ce01007387 */ /* 0x000fe80000100a00 */
[----:B------:R-:W-:Y:S04]  /*1c10*/  STL.64 [R1+0x170], R204 ;  /* 0x000170cc01007387 */ /* 0x000fe80000100a00 */
[----:B------:R-:W-:Y:S04]  /*1c20*/  STL.64 [R1+0x168], R202 ;  /* 0x000168ca01007387 */ /* 0x000fe80000100a00 */
[----:B------:R0:W-:Y:S01]  /*1c30*/  STL.64 [R1+0x160], R200 ;  /* 0x000160c801007387 */ /* 0x0001e20000100a00 */
[----:B------:R-:W-:-:S02]  /*1c40*/  WARPGROUP.DEPBAR.LE gsb0, 0x0 ;  /* 0x00008000000079c5 */ /* 0x000fc40000010000 */
[----:B------:R-:W-:-:S06]  /*1c50*/  WARPGROUP.ARRIVE ;  /* 0x00000000000079c5 */ /* 0x000fcc0000000000 */
[----:B------:R-:W-:Y:S01]  /*1c60*/  HGMMA.64x32x16.F32.BF16 R136, gdesc[UR12], RZ, !UPT, gsb0 ;  /* 0x006000000c8879f0 */ /* 0x000fe2000c0018ff */
[----:B------:R-:W-:Y:S01]  /*1c70*/  UMOV UR12, UR40 ;  /* 0x00000028000c7c82 */ /* 0x000fe20008000000 */
[----:B------:R-:W-:Y:S01]  /*1c80*/  UMOV UR13, UR41 ;  /* 0x00000029000d7c82 */ /* 0x000fe20008000000 */
[----:B------:R-:W-:Y:S02]  /*1c90*/  WARPGROUP.DEPBAR.LE gsb0, 0x0 ;  /* 0x00008000000079c5 */ /* 0x000fe40000010000 */
        /* <DEDUP_REMOVED lines=12> */
[----:B------:R-:W-:Y:S01]  /*1d60*/  UIADD3 UR26, UR6, 0x102, URZ ;  /* 0x00000102061a7890 */ /* 0x000fe2000fffe03f */
[----:B------:R-:W-:Y:S01]  /*1d70*/  UMOV UR24, UR8 ;  /* 0x0000000800187c82 */ /* 0x000fe20008000000 */
[----:B------:R-:W-:Y:S01]  /*1d80*/  UMOV UR25, UR9 ;  /* 0x0000000900197c82 */ /* 0x000fe20008000000 */
[----:B------:R-:W-:Y:S02]  /*1d90*/  WARPGROUP.DEPBAR.LE gsb0, 0x0 ;  /* 0x00008000000079c5 */ /* 0x000fe40000010000 */
[----:B------:R-:W-:-:S06]  /*1da0*/  WARPGROUP.ARRIVE ;  /* 0x00000000000079c5 */ /* 0x000fcc0000000000 */
[----:B------:R-:W-:Y:S01]  /*1db0*/  HGMMA.64x32x16.F32.BF16 R24, gdesc[UR40], RZ, !UPT, gsb0 ;  /* 0x00600000281879f0 */ /* 0x000fe2000c0018ff */
[----:B------:R-:W-:Y:S01]  /*1dc0*/  UMOV UR42, UR10 ;  /* 0x0000000a002a7c82 */ /* 0x000fe20008000000 */
[----:B------:R-:W-:Y:S01]  /*1dd0*/  UMOV UR43, UR11 ;  /* 0x0000000b002b7c82 */ /* 0x000fe20008000000 */
[----:B------:R-:W-:Y:S01]  /*1de0*/  UMOV UR11, 0x40000040 ;  /* 0x40000040000b7882 */ /* 0x000fe20000000000 */
[----:B------:R-:W-:Y:S02]  /*1df0*/  WARPGROUP.DEPBAR.LE gsb0, 0x0 ;  /* 0x00008000000079c5 */ /* 0x000fe40000010000 */
[----:B------:R-:W-:-:S06]  /*1e00*/  WARPGROUP.ARRIVE ;  /* 0x00000000000079c5 */ /* 0x000fcc0000000000 */
[----:B------:R-:W-:Y:S01]  /*1e10*/  HGMMA.64x32x16.F32.BF16 R56, gdesc[UR32], RZ, !UPT, gsb0 ;  /* 0x00600000203879f0 */ /* 0x000fe2000c0018ff */
[----:B------:R-:W-:Y:S01]  /*1e20*/  UMOV UR27, 0x40000040 ;  /* 0x40000040001b7882 */ /* 0x000fe20000000000 */
[----:B------:R-:W-:Y:S01]  /*1e30*/  UIADD3 UR34, UR6, 0x202, URZ ;  /* 0x0000020206227890 */ /* 0x000fe2000fffe03f */
[----:B------:R-:W-:Y:S01]  /*1e40*/  UMOV UR32, UR8 ;  /* 0x0000000800207c82 */ /* 0x000fe20008000000 */
[----:B------:R-:W-:Y:S01]  /*1e50*/  UMOV UR33, UR9 ;  /* 0x0000000900217c82 */ /* 0x000fe20008000000 */
[----:B------:R-:W-:Y:S02]  /*1e60*/  WARPGROUP.DEPBAR.LE gsb0, 0x0 ;  /* 0x00008000000079c5 */ /* 0x000fe40000010000 */
[----:B------:R-:W-:-:S06]  /*1e70*/  WARPGROUP.ARRIVE ;  /* 0x00000000000079c5 */ /* 0x000fcc0000000000 */
[----:B------:R-:W-:Y:S01]  /*1e80*/  HGMMA.64x32x16.F32.BF16 R88, gdesc[UR28], RZ, !UPT, gsb0 ;  /* 0x006000001c5879f0 */ /* 0x000fe2000c0018ff */
[----:B------:R-:W-:Y:S01]  /*1e90*/  UMOV UR35, 0x40000040 ;  /* 0x4000004000237882 */ /* 0x000fe20000000000 */
[----:B------:R-:W-:Y:S01]  /*1ea0*/  UMOV UR28, UR8 ;  /* 0x00000008001c7c82 */ /* 0x000fe20008000000 */
[----:B------:R-:W-:Y:S01]  /*1eb0*/  UMOV UR29, UR9 ;  /* 0x00000009001d7c82 */ /* 0x000fe20008000000 */
[----:B------:R-:W-:Y:S02]  /*1ec0*/  WARPGROUP.DEPBAR.LE gsb0, 0x0 ;  /* 0x00008000000079c5 */ /* 0x000fe40000010000 */
[----:B------:R-:W-:-:S06]  /*1ed0*/  WARPGROUP.ARRIVE ;  /* 0x00000000000079c5 */ /* 0x000fcc0000000000 */
[----:B------:R-:W-:Y:S01]  /*1ee0*/  HGMMA.64x32x16.F32.BF16 R120, gdesc[UR12], RZ, !UPT, gsb0 ;  /* 0x006000000c7879f0 */ /* 0x000fe2000c0018ff */
[----:B------:R-:W-:-:S07]  /*1ef0*/  UIADD3 UR12, UR6, 0x2, URZ ;  /* 0x00000002060c7890 */ /* 0x000fce000fffe03f */
[----:B------:R-:W-:Y:S01]  /*1f00*/  UMOV UR10, UR12 ;  /* 0x0000000c000a7c82 */ /* 0x000fe20008000000 */
[----:B------:R-:W-:Y:S02]  /*1f10*/  WARPGROUP.DEPBAR.LE gsb0, 0x0 ;  /* 0x00008000000079c5 */ /* 0x000fe40000010000 */
[----:B------:R-:W-:-:S06]  /*1f20*/  WARPGROUP.ARRIVE ;  /* 0x00000000000079c5 */ /* 0x000fcc0000000000 */
[----:B------:R-:W-:Y:S03]  /*1f30*/  HGMMA.64x32x16.F32.BF16 R152, gdesc[UR20], RZ, !UPT, gsb0 ;  /* 0x00600000149879f0 */ /* 0x000fe6000c0018ff */
[----:B------:R-:W-:Y:S02]  /*1f40*/  WARPGROUP.DEPBAR.LE gsb0, 0x0 ;  /* 0x00008000000079c5 */ /* 0x000fe40000010000 */
[----:B------:R-:W-:-:S06]  /*1f50*/  WARPGROUP.ARRIVE ;  /* 0x00000000000079c5 */ /* 0x000fcc0000000000 */
[----:B------:R-:W-:Y:S03]  /*1f60*/  HGMMA.64x32x16.F32.BF16 R184, gdesc[UR16], RZ, !UPT, gsb0 ;  /* 0x0060000010b879f0 */ /* 0x000fe6000c0018ff */
[----:B------:R-:W-:Y:S02]  /*1f70*/  WARPGROUP.DEPBAR.LE gsb0, 0x0 ;  /* 0x00008000000079c5 */ /* 0x000fe40000010000 */
[----:B0-----:R-:W-:-:S06]  /*1f80*/  WARPGROUP.ARRIVE ;  /* 0x00000000000079c5 */ /* 0x001fcc0000000000 */
[----:B------:R-:W-:Y:S03]  /*1f90*/  HGMMA.64x32x16.F32.BF16 R200, gdesc[UR40], RZ, !UPT, gsb0 ;  /* 0x0060000028c879f0 */ /* 0x000fe6000c0018ff */
[----:B------:R-:W-:Y:S02]  /*1fa0*/  WARPGROUP.DEPBAR.LE gsb0, 0x0 ;  /* 0x00008000000079c5 */ /* 0x000fe40000010000 */
[----:B------:R-:W-:Y:S01]  /*1fb0*/  IMAD.MOV.U32 R3, RZ, RZ, R214 ;  /* 0x000000ffff037224 */ /* 0x000fe200078e00d6 */
[----:B------:R-:W-:Y:S01]  /*1fc0*/  MOV R14, R204 ;  /* 0x000000cc000e7202 */ /* 0x000fe20000000f00 */
[----:B------:R-:W-:Y:S02]  /*1fd0*/  IMAD.MOV.U32 R0, RZ, RZ, R215 ;  /* 0x000000ffff007224 */ /* 0x000fe400078e00d7 */
[----:B------:R-:W-:Y:S01]  /*1fe0*/  IMAD.MOV.U32 R5, RZ, RZ, R212 ;  /* 0x000000ffff057224 */ /* 0x000fe200078e00d4 */
[----:B------:R-:W2:Y:S01]  /*1ff0*/  LDL.LU.64 R214, [R1+0x198] ;  /* 0x0001980001d67983 */ /* 0x000ea20000300a00 */
[----:B------:R-:W-:-:S02]  /*2000*/  IMAD.MOV.U32 R4, RZ, RZ, R213 ;  /* 0x000000ffff047224 */ /* 0x000fc400078e00d5 */
[----:B------:R-:W-:Y:S01]  /*2010*/  IMAD.MOV.U32 R8, RZ, RZ, R210 ;  /* 0x000000ffff087224 */ /* 0x000fe200078e00d2 */
[----:B------:R-:W2:Y:S01]  /*2020*/  LDL.LU.64 R212, [R1+0x190] ;  /* 0x0001900001d47983 */ /* 0x000ea20000300a00 */
[----:B------:R-:W-:Y:S02]  /*2030*/  IMAD.MOV.U32 R7, RZ, RZ, R211 ;  /* 0x000000ffff077224 */ /* 0x000fe400078e00d3 */
[----:B------:R-:W-:Y:S01]  /*2040*/  IMAD.MOV.U32 R10, RZ, RZ, R208 ;  /* 0x000000ffff0a7224 */ /* 0x000fe200078e00d0 */
[----:B------:R-:W3:Y:S01]  /*2050*/  LDL.LU.64 R210, [R1+0x188] ;  /* 0x0001880001d27983 */ /* 0x000ee20000300a00 */
[----:B------:R-:W-:Y:S02]  /*2060*/  IMAD.MOV.U32 R9, RZ, RZ, R209 ;  /* 0x000000ffff097224 */ /* 0x000fe400078e00d1 */
[----:B------:R-:W-:Y:S01]  /*2070*/  IMAD.MOV.U32 R12, RZ, RZ, R206 ;  /* 0x000000ffff0c7224 */ /* 0x000fe200078e00ce */
[----:B------:R-:W3:Y:S01]  /*2080*/  LDL.LU.64 R208, [R1+0x180] ;  /* 0x0001800001d07983 */ /* 0x000ee20000300a00 */
[----:B------:R-:W-:-:S02]  /*2090*/  IMAD.MOV.U32 R11, RZ, RZ, R207 ;  /* 0x000000ffff0b7224 */ /* 0x000fc400078e00cf */
[----:B------:R-:W-:Y:S01]  /*20a0*/  IMAD.MOV.U32 R13, RZ, RZ, R205 ;  /* 0x000000ffff0d7224 */ /* 0x000fe200078e00cd */
[----:B------:R-:W3:Y:S01]  /*20b0*/  LDL.LU.64 R206, [R1+0x178] ;  /* 0x0001780001ce7983 */ /* 0x000ee20000300a00 */
[----:B------:R-:W-:Y:S02]  /*20c0*/  IMAD.MOV.U32 R19, RZ, RZ, R202 ;  /* 0x000000ffff137224 */ /* 0x000fe400078e00ca */
[----:B------:R-:W-:Y:S01]  /*20d0*/  IMAD.MOV.U32 R15, RZ, RZ, R203 ;  /* 0x000000ffff0f7224 */ /* 0x000fe200078e00cb */
[----:B------:R-:W3:Y:S01]  /*20e0*/  LDL.LU.64 R204, [R1+0x170] ;  /* 0x0001700001cc7983 */ /* 0x000ee20000300a00 */
[----:B------:R-:W-:Y:S02]  /*20f0*/  IMAD.MOV.U32 R21, RZ, RZ, R200 ;  /* 0x000000ffff157224 */ /* 0x000fe400078e00c8 */
[----:B------:R-:W-:Y:S01]  /*2100*/  IMAD.MOV.U32 R20, RZ, RZ, R201 ;  /* 0x000000ffff147224 */ /* 0x000fe200078e00c9 */
[----:B------:R-:W3:Y:S04]  /*2110*/  LDL.LU.64 R202, [R1+0x168] ;  /* 0x0001680001ca7983 */ /* 0x000ee80000300a00 */
[----:B------:R-:W3:Y:S01]  /*2120*/  LDL.LU.64 R200, [R1+0x160] ;  /* 0x0001600001c87983 */ /* 0x000ee20000300a00 */
[----:B--2---:R-:W-:-:S06]  /*2130*/  WARPGROUP.ARRIVE ;  /* 0x00000000000079c5 */ /* 0x004fcc0000000000 */
[----:B------:R-:W-:Y:S03]  /*2140*/  HGMMA.64x32x16.F32.BF16 R212, gdesc[UR8], R212, gsb0 ;  /* 0x0060000008d479f0 */ /* 0x000fe600080018d4 */
[----:B------:R-:W-:Y:S02]  /*2150*/  WARPGROUP.DEPBAR.LE gsb0, 0x0 ;  /* 0x00008000000079c5 */ /* 0x000fe40000010000 */
[----:B------:R-:W-:Y:S04]  /*2160*/  STL.64 [R1+0x40], R212 ;  /* 0x000040d401007387 */ /* 0x000fe80000100a00 */
[----:B------:R0:W-:Y:S04]  /*2170*/  STL.64 [R1+0x48], R214 ;  /* 0x000048d601007387 */ /* 0x0001e80000100a00 */
[----:B------:R-:W-:Y:S04]  /*2180*/  STL.64 [R1+0x50], R216 ;  /* 0x000050d801007387 */ /* 0x000fe80000100a00 */
[----:B------:R-:W-:Y:S04]  /*2190*/  STL.64 [R1+0x58], R218 ;  /* 0x000058da01007387 */ /* 0x000fe80000100a00 */
[----:B------:R-:W-:Y:S04]  /*21a0*/  STL.64 [R1+0x60], R220 ;  /* 0x000060dc01007387 */ /* 0x000fe80000100a00 */
[----:B------:R-:W-:Y:S04]  /*21b0*/  STL.64 [R1+0x68], R222 ;  /* 0x000068de01007387 */ /* 0x000fe80000100a00 */
[----:B------:R-:W-:Y:S04]  /*21c0*/  STL.64 [R1+0x70], R224 ;  /* 0x000070e001007387 */ /* 0x000fe80000100a00 */
[----:B------:R-:W-:Y:S04]  /*21d0*/  STL.64 [R1+0x78], R226 ;  /* 0x000078e201007387 */ /* 0x000fe80000100a00 */
[----:B0-----:R-:W3:Y:S04]  /*21e0*/  LDL.LU.64 R214, [R1+0x158] ;  /* 0x0001580001d67983 */ /* 0x001ee80000300a00 */
[----:B------:R-:W3:Y:S01]  /*21f0*/  LDL.LU.64 R212, [R1+0x150] ;  /* 0x0001500001d47983 */ /* 0x000ee20000300a00 */
[----:B------:R-:W-:Y:S01]  /*2200*/  UIADD3 UR30, UR6, 0x302, URZ ;  /* 0x00000302061e7890 */ /* 0x000fe2000fffe03f */
[----:B------:R-:W-:Y:S01]  /*2210*/  UMOV UR31, 0x40000040 ;  /* 0x40000040001f7882 */ /* 0x000fe20000000000 */
[----:B------:R-:W-:Y:S01]  /*2220*/  UMOV UR47, 0x40000040 ;  /* 0x40000040002f7882 */ /* 0x000fe20000000000 */
[----:B------:R-:W-:Y:S01]  /*2230*/  UIADD3 UR14, UR6, 0x502, URZ ;  /* 0x00000502060e7890 */ /* 0x000fe2000fffe03f */
[----:B------:R-:W-:Y:S01]  /*2240*/  UMOV UR12, UR8 ;  /* 0x00000008000c7c82 */ /* 0x000fe20008000000 */
[----:B------:R-:W-:Y:S01]  /*2250*/  UMOV UR13, UR9 ;  /* 0x00000009000d7c82 */ /* 0x000fe20008000000 */
[----:B------:R-:W-:Y:S01]  /*2260*/  UMOV UR15, 0x40000040 ;  /* 0x40000040000f7882 */ /* 0x000fe20000000000 */
[----:B---3--:R-:W-:-:S06]  /*2270*/  WARPGROUP.ARRIVE ;  /* 0x00000000000079c5 */ /* 0x008fcc0000000000 */
[----:B------:R-:W-:Y:S03]  /*2280*/  HGMMA.64x32x16.F32.BF16 R200, gdesc[UR24], R200, gsb0 ;  /* 0x0060000018c879f0 */ /* 0x000fe600080018c8 */
[----:B------:R-:W-:Y:S02]  /*2290*/  WARPGROUP.DEPBAR.LE gsb0, 0x0 ;  /* 0x00008000000079c5 */ /* 0x000fe40000010000 */
[----:B------:R-:W-:-:S06]  /*22a0*/  WARPGROUP.ARRIVE ;  /* 0x00000000000079c5 */ /* 0x000fcc0000000000 */
        /* <DEDUP_REMOVED lines=9> */
[----:B------:R-:W-:Y:S01]  /*2340*/  HGMMA.64x32x16.F32.BF16 R72, gdesc[UR12], R72, gsb0 ;  /* 0x006000000c4879f0 */ /* 0x000fe20008001848 */
[----:B------:R-:W-:Y:S01]  /*2350*/  UIADD3 UR18, UR6, 0x602, URZ ;  /* 0x0000060206127890 */ /* 0x000fe2000fffe03f */
[----:B------:R-:W-:Y:S01]  /*2360*/  UMOV UR16, UR8 ;  /* 0x0000000800107c82 */ /* 0x000fe20008000000 */
[----:B------:R-:W-:Y:S01]  /*2370*/  UMOV UR17, UR9 ;  /* 0x0000000900117c82 */ /* 0x000fe20008000000 */
[----:B------:R-:W-:Y:S01]  /*2380*/  UMOV UR19, 0x40000040 ;  /* 0x4000004000137882 */ /* 0x000fe20000000000 */
[----:B------:R-:W-:Y:S02]  /*2390*/  WARPGROUP.DEPBAR.LE gsb0, 0x0 ;  /* 0x00008000000079c5 */ /* 0x000fe40000010000 */
[----:B------:R-:W-:-:S06]  /*23a0*/  WARPGROUP.ARRIVE ;  /* 0x00000000000079c5 */ /* 0x000fcc0000000000 */
[----:B------:R-:W-:Y:S01]  /*23b0*/  HGMMA.64x32x16.F32.BF16 R40, gdesc[UR16], R40, gsb0 ;  /* 0x00600000102879f0 */ /* 0x000fe20008001828 */
[----:B------:R-:W-:Y:S01]  /*23c0*/  UIADD3 UR20, UR7, 0x402, URZ ;  /* 0x0000040207147890 */ /* 0x000fe2000fffe03f */
[----:B------:R-:W-:-:S06]  /*23d0*/  UMOV UR17, 0x40000040 ;  /* 0x4000004000117882 */ /* 0x000fcc0000000000 */
[----:B------:R-:W-:Y:S01]  /*23e0*/  UMOV UR16, UR20 ;  /* 0x0000001400107c82 */ /* 0x000fe20008000000 */
[----:B------:R-:W-:Y:S02]  /*23f0*/  WARPGROUP.DEPBAR.LE gsb0, 0x0 ;  /* 0x00008000000079c5 */ /* 0x000fe40000010000 */
[----:B------:R-:W-:-:S06]  /*2400*/  WARPGROUP.ARRIVE ;  /* 0x00000000000079c5 */ /* 0x000fcc0000000000 */
[----:B------:R-:W-:Y:S01]  /*2410*/  HGMMA.64x32x16.F32.BF16 R24, gdesc[UR16], R24, gsb0 ;  /* 0x00600000101879f0 */ /* 0x000fe20008001818 */
[----:B------:R-:W-:Y:S01]  /*2420*/  UMOV UR12, UR16 ;  /* 0x00000010000c7c82 */ /* 0x000fe20008000000 */
[----:B------:R-:W-:Y:S01]  /*2430*/  UMOV UR13, UR17 ;  /* 0x00000011000d7c82 */ /* 0x000fe20008000000 */
[----:B------:R-:W-:Y:S04]  /*2440*/  STL.64 [R1+0x108], R214 ;  /* 0x000108d601007387 */ /* 0x000fe80000100a00 */
[----:B------:R0:W-:Y:S04]  /*2450*/  STL.64 [R1+0x100], R212 ;  /* 0x000100d401007387 */ /* 0x0001e80000100a00 */
[----:B0-----:R-:W2:Y:S04]  /*2460*/  LDL.LU.64 R212, [R1+0x40] ;  /* 0x0000400001d47983 */ /* 0x001ea80000300a00 */
[----:B------:R-:W3:Y:S01]  /*2470*/  LDL.LU.64 R214, [R1+0x48] ;  /* 0x0000480001d67983 */ /* 0x000ee20000300a00 */
[----:B------:R-:W-:-:S02]  /*2480*/  WARPGROUP.DEPBAR.LE gsb0, 0x0 ;  /* 0x00008000000079c5 */ /* 0x000fc40000010000 */
[----:B------:R-:W-:-:S06]  /*2490*/  WARPGROUP.ARRIVE ;  /* 0x00000000000079c5 */ /* 0x000fcc0000000000 */
[----:B------:R-:W-:Y:S01]  /*24a0*/  HGMMA.64x32x16.F32.BF16 R56, gdesc[UR12], R56, gsb0 ;  /* 0x006000000c3879f0 */ /* 0x000fe20008001838 */
[----:B------:R-:W-:Y:S01]  /*24b0*/  UMOV UR44, UR16 ;  /* 0x00000010002c7c82 */ /* 0x000fe20008000000 */
[----:B------:R-:W-:Y:S01]  /*24c0*/  UMOV UR45, UR17 ;  /* 0x00000011002d7c82 */ /* 0x000fe20008000000 */
[----:B------:R-:W-:Y:S02]  /*24d0*/  WARPGROUP.DEPBAR.LE gsb0, 0x0 ;  /* 0x00008000000079c5 */ /* 0x000fe40000010000 */
        /* <DEDUP_REMOVED lines=17> */
[----:B---3--:R-:W-:Y:S04]  /*25f0*/  STL.64 [R1+0x148], R214 ;  /* 0x000148d601007387 */ /* 0x008fe80000100a00 */
[----:B--2---:R0:W-:Y:S04]  /*2600*/  STL.64 [R1+0x140], R212 ;  /* 0x000140d401007387 */ /* 0x0041e80000100a00 */
[----:B------:R1:W-:Y:S04]  /*2610*/  STL.64 [R1+0x138], R210 ;  /* 0x000138d201007387 */ /* 0x0003e80000100a00 */
[----:B------:R2:W-:Y:S04]  /*2620*/  STL.64 [R1+0x130], R208 ;  /* 0x000130d001007387 */ /* 0x0005e80000100a00 */
[----:B------:R3:W-:Y:S01]  /*2630*/  STL.64 [R1+0x128], R206 ;  /* 0x000128ce01007387 */ /* 0x0007e20000100a00 */
[----:B0-----:R-:W-:-:S03]  /*2640*/  IMAD.MOV.U32 R212, RZ, RZ, R5 ;  /* 0x000000ffffd47224 */ /* 0x001fc600078e0005 */
[----:B------:R0:W-:Y:S01]  /*2650*/  STL.64 [R1+0x120], R204 ;  /* 0x000120cc01007387 */ /* 0x0001e20000100a00 */
[----:B-1----:R-:W-:-:S03]  /*2660*/  IMAD.MOV.U32 R210, RZ, RZ, R8 ;  /* 0x000000ffffd27224 */ /* 0x002fc600078e0008 */
[----:B------:R1:W-:Y:S01]  /*2670*/  STL.64 [R1+0x118], R202 ;  /* 0x000118ca01007387 */ /* 0x0003e20000100a00 */
[----:B--2---:R-:W-:Y:S02]  /*2680*/  IMAD.MOV.U32 R208, RZ, RZ, R10 ;  /* 0x000000ffffd07224 */ /* 0x004fe400078e000a */
[----:B------:R-:W-:Y:S01]  /*2690*/  IMAD.MOV.U32 R209, RZ, RZ, R9 ;  /* 0x000000ffffd17224 */ /* 0x000fe200078e0009 */
[----:B------:R2:W-:Y:S01]  /*26a0*/  STL.64 [R1+0x110], R200 ;  /* 0x000110c801007387 */ /* 0x0005e20000100a00 */
[----:B---3--:R-:W-:Y:S02]  /*26b0*/  IMAD.MOV.U32 R206, RZ, RZ, R12 ;  /* 0x000000ffffce7224 */ /* 0x008fe400078e000c */
[----:B------:R-:W-:Y:S01]  /*26c0*/  IMAD.MOV.U32 R207, RZ, RZ, R11 ;  /* 0x000000ffffcf7224 */ /* 0x000fe200078e000b */
[----:B------:R-:W-:Y:S01]  /*26d0*/  UMOV UR8, UR16 ;  /* 0x0000001000087c82 */ /* 0x000fe20008000000 */
[----:B0-----:R-:W-:Y:S01]  /*26e0*/  IMAD.MOV.U32 R204, RZ, RZ, R14 ;  /* 0x000000ffffcc7224 */ /* 0x001fe200078e000e */
[----:B------:R-:W-:Y:S01]  /*26f0*/  UMOV UR9, UR17 ;  /* 0x0000001100097c82 */ /* 0x000fe20008000000 */
[----:B------:R-:W-:Y:S01]  /*2700*/  IMAD.MOV.U32 R205, RZ, RZ, R13 ;  /* 0x000000ffffcd7224 */ /* 0x000fe200078e000d */
[----:B------:R-:W3:Y:S01]  /*2710*/  LDL.LU.64 R216, [R1+0x50] ;  /* 0x0000500001d87983 */ /* 0x000ee20000300a00 */
[----:B-1----:R-:W-:-:S02]  /*2720*/  IMAD.MOV.U32 R202, RZ, RZ, R19 ;  /* 0x000000ffffca7224 */ /* 0x002fc400078e0013 */
[----:B------:R-:W-:Y:S01]  /*2730*/  IMAD.MOV.U32 R203, RZ, RZ, R15 ;  /* 0x000000ffffcb7224 */ /* 0x000fe200078e000f */
[----:B------:R-:W3:Y:S01]  /*2740*/  LDL.LU.64 R218, [R1+0x58] ;  /* 0x0000580001da7983 */ /* 0x000ee20000300a00 */
[----:B--2---:R-:W-:Y:S02]  /*2750*/  IMAD.MOV.U32 R200, RZ, RZ, R21 ;  /* 0x000000ffffc87224 */ /* 0x004fe400078e0015 */
[----:B------:R-:W-:Y:S01]  /*2760*/  IMAD.MOV.U32 R201, RZ, RZ, R20 ;  /* 0x000000ffffc97224 */ /* 0x000fe200078e0014 */
[----:B------:R-:W3:Y:S01]  /*2770*/  LDL.LU.64 R220, [R1+0x60] ;  /* 0x0000600001dc7983 */ /* 0x000ee20000300a00 */
[----:B------:R-:W-:Y:S02]  /*2780*/  IMAD.MOV.U32 R211, RZ, RZ, R7 ;  /* 0x000000ffffd37224 */ /* 0x000fe400078e0007 */
[----:B------:R-:W-:Y:S01]  /*2790*/  IMAD.MOV.U32 R213, RZ, RZ, R4 ;  /* 0x000000ffffd57224 */ /* 0x000fe200078e0004 */
[----:B------:R-:W3:Y:S01]  /*27a0*/  LDL.LU.64 R222, [R1+0x68] ;  /* 0x0000680001de7983 */ /* 0x000ee20000300a00 */
[----:B------:R-:W-:-:S02]  /*27b0*/  IMAD.MOV.U32 R214, RZ, RZ, R3 ;  /* 0x000000ffffd67224 */ /* 0x000fc400078e0003 */
[----:B------:R-:W-:Y:S01]  /*27c0*/  IMAD.MOV.U32 R215, RZ, RZ, R0 ;  /* 0x000000ffffd77224 */ /* 0x000fe200078e0000 */
[----:B------:R-:W3:Y:S04]  /*27d0*/  LDL.LU.64 R224, [R1+0x70] ;  /* 0x0000700001e07983 */ /* 0x000ee80000300a00 */
[----:B------:R-:W3:Y:S01]  /*27e0*/  LDL.LU.64 R226, [R1+0x78] ;  /* 0x0000780001e27983 */ /* 0x000ee20000300a00 */
[----:B------:R-:W-:Y:S02]  /*27f0*/  WARPGROUP.DEPBAR.LE gsb0, 0x0 ;  /* 0x00008000000079c5 */ /* 0x000fe40000010000 */
[----:B------:R-:W-:-:S06]  /*2800*/  WARPGROUP.ARRIVE ;  /* 0x00000000000079c5 */ /* 0x000fcc0000000000 */
[----:B------:R-:W-:Y:S03]  /*2810*/  HGMMA.64x32x16.F32.BF16 R200, gdesc[UR8], R200, gsb0 ;  /* 0x0060000008c879f0 */ /* 0x000fe600080018c8 */
[----:B------:R-:W-:Y:S02]  /*2820*/  WARPGROUP.DEPBAR.LE gsb0, 0x0 ;  /* 0x00008000000079c5 */ /* 0x000fe40000010000 */
[----:B------:R-:W-:Y:S04]  /*2830*/  STL.64 [R1], R200 ;  /* 0x000000c801007387 */ /* 0x000fe80000100a00 */
[----:B------:R-:W-:Y:S04]  /*2840*/  STL.64 [R1+0x8], R202 ;  /* 0x000008ca01007387 */ /* 0x000fe80000100a00 */
[----:B------:R-:W-:Y:S04]  /*2850*/  STL.64 [R1+0x10], R204 ;  /* 0x000010cc01007387 */ /* 0x000fe80000100a00 */
[----:B------:R-:W-:Y:S04]  /*2860*/  STL.64 [R1+0x18], R206 ;  /* 0x000018ce01007387 */ /* 0x000fe80000100a00 */
[----:B------:R-:W-:Y:S04]  /*2870*/  STL.64 [R1+0x20], R208 ;  /* 0x000020d001007387 */ /* 0x000fe80000100a00 */
[----:B------:R-:W-:Y:S04]  /*2880*/  STL.64 [R1+0x28], R210 ;  /* 0x000028d201007387 */ /* 0x000fe80000100a00 */
[----:B------:R-:W-:Y:S04]  /*2890*/  STL.64 [R1+0x30], R212 ;  /* 0x000030d401007387 */ /* 0x000fe80000100a00 */
[----:B------:R0:W-:Y:S04]  /*28a0*/  STL.64 [R1+0x38], R214 ;  /* 0x000038d601007387 */ /* 0x0001e80000100a00 */
[----:B0-----:R-:W3:Y:S04]  /*28b0*/  LDL.LU.64 R214, [R1+0x148] ;  /* 0x0001480001d67983 */ /* 0x001ee80000300a00 */
[----:B------:R-:W3:Y:S01]  /*28c0*/  LDL.LU.64 R212, [R1+0x140] ;  /* 0x0001400001d47983 */ /* 0x000ee20000300a00 */
[----:B------:R-:W-:-:S02]  /*28d0*/  UIADD3 UR12, UR7, 0x4, URZ ;  /* 0x00000004070c7890 */ /* 0x000fc4000fffe03f */
[----:B------:R-:W-:Y:S01]  /*28e0*/  UIADD3 UR14, UR6, 0x4, URZ ;  /* 0x00000004060e7890 */ /* 0x000fe2000fffe03f */
[----:B------:R-:W2:Y:S01]  /*28f0*/  LDL.LU.64 R210, [R1+0x138] ;  /* 0x0001380001d27983 */ /* 0x000ea20000300a00 */
[----:B------:R-:W-:Y:S01]  /*2900*/  UMOV UR13, 0x40000040 ;  /* 0x40000040000d7882 */ /* 0x000fe20000000000 */
[----:B------:R-:W-:Y:S02]  /*2910*/  UMOV UR15, 0x40000040 ;  /* 0x40000040000f7882 */ /* 0x000fe40000000000 */
[----:B------:R-:W2:Y:S04]  /*2920*/  LDL.LU.64 R208, [R1+0x130] ;  /* 0x0001300001d07983 */ /* 0x000ea80000300a00 */
[----:B------:R-:W2:Y:S04]  /*2930*/  LDL.LU.64 R206, [R1+0x128] ;  /* 0x0001280001ce7983 */ /* 0x000ea80000300a00 */
[----:B------:R-:W2:Y:S04]  /*2940*/  LDL.LU.64 R204, [R1+0x120] ;  /* 0x0001200001cc7983 */ /* 0x000ea80000300a00 */
[----:B------:R-:W2:Y:S04]  /*2950*/  LDL.LU.64 R202, [R1+0x118] ;  /* 0x0001180001ca7983 */ /* 0x000ea80000300a00 */
[----:B------:R-:W2:Y:S01]  /*2960*/  LDL.LU.64 R200, [R1+0x110] ;  /* 0x0001100001c87983 */ /* 0x000ea20000300a00 */
[----:B---3--:R-:W-:-:S06]  /*2970*/  WARPGROUP.ARRIVE ;  /* 0x00000000000079c5 */ /* 0x008fcc0000000000 */
[----:B------:R-:W-:Y:S03]  /*2980*/  HGMMA.64x32x16.F32.BF16 R212, gdesc[UR12], R212, gsb0 ;  /* 0x006000000cd479f0 */ /* 0x000fe600080018d4 */
[----:B------:R-:W-:Y:S02]  /*2990*/  WARPGROUP.DEPBAR.LE gsb0, 0x0 ;  /* 0x00008000000079c5 */ /* 0x000fe40000010000 */
[----:B------:R-:W-:Y:S01]  /*29a0*/  MOV R19, R214 ;  /* 0x000000d600137202 */ /* 0x000fe20000000f00 */
[----:B------:R-:W-:Y:S02]  /*29b0*/  IMAD.MOV.U32 R15, RZ, RZ, R215 ;  /* 0x000000ffff0f7224 */ /* 0x000fe400078e00d7 */
[----:B------:R-:W-:Y:S01]  /*29c0*/  IMAD.MOV.U32 R21, RZ, RZ, R212 ;  /* 0x000000ffff157224 */ /* 0x000fe200078e00d4 */
[----:B------:R-:W2:Y:S01]  /*29d0*/  LDL.LU.64 R214, [R1+0x108] ;  /* 0x0001080001d67983 */ /* 0x000ea20000300a00 */
[----:B------:R-:W-:-:S03]  /*29e0*/  IMAD.MOV.U32 R20, RZ, RZ, R213 ;  /* 0x000000ffff147224 */ /* 0x000fc600078e00d5 */
[----:B------:R-:W2:Y:S01]  /*29f0*/  LDL.LU.64 R212, [R1+0x100] ;  /* 0x0001000001d47983 */ /* 0x000ea20000300a00 */
        /* <DEDUP_REMOVED lines=20> */
[----:B--2---:R-:W-:-:S06]  /*2b40*/  WARPGROUP.ARRIVE ;  /* 0x00000000000079c5 */ /* 0x004fcc0000000000 */
        /* <DEDUP_REMOVED lines=28> */
[----:B------:R0:W-:Y:S04]  /*2d10*/  STL.64 [R1+0xb8], R214 ;  /* 0x0000b8d601007387 */ /* 0x0001e80000100a00 */
[----:B------:R1:W-:Y:S01]  /*2d20*/  STL.64 [R1+0xb0], R212 ;  /* 0x0000b0d401007387 */ /* 0x0003e20000100a00 */
[----:B0-----:R-:W-:Y:S02]  /*2d30*/  IMAD.MOV.U32 R214, RZ, RZ, R19 ;  /* 0x000000ffffd67224 */ /* 0x001fe400078e0013 */
[----:B------:R-:W-:-:S02]  /*2d40*/  IMAD.MOV.U32 R215, RZ, RZ, R15 ;  /* 0x000000ffffd77224 */ /* 0x000fc400078e000f */
[----:B-1----:R-:W-:Y:S02]  /*2d50*/  IMAD.MOV.U32 R212, RZ, RZ, R21 ;  /* 0x000000ffffd47224 */ /* 0x002fe400078e0015 */
[----:B------:R-:W-:Y:S01]  /*2d60*/  IMAD.MOV.U32 R213, RZ, RZ, R20 ;  /* 0x000000ffffd57224 */ /* 0x000fe200078e0014 */
[----:B------:R-:W-:Y:S04]  /*2d70*/  STL.64 [R1+0xf8], R214 ;  /* 0x0000f8d601007387 */ /* 0x000fe80000100a00 */
[----:B------:R-:W-:Y:S04]  /*2d80*/  STL.64 [R1+0xf0], R212 ;  /* 0x0000f0d401007387 */ /* 0x000fe80000100a00 */
[----:B------:R-:W-:Y:S04]  /*2d90*/  STL.64 [R1+0xe8], R210 ;  /* 0x0000e8d201007387 */ /* 0x000fe80000100a00 */
[----:B------:R-:W-:Y:S01]  /*2da0*/  STL.64 [R1+0xe0], R208 ;  /* 0x0000e0d001007387 */ /* 0x000fe20000100a00 */
[----:B------:R-:W-:-:S02]  /*2db0*/  WARPGROUP.DEPBAR.LE gsb0, 0x0 ;  /* 0x00008000000079c5 */ /* 0x000fc40000010000 */
[----:B------:R-:W-:-:S06]  /*2dc0*/  WARPGROUP.ARRIVE ;  /* 0x00000000000079c5 */ /* 0x000fcc0000000000 */
[----:B------:R-:W-:Y:S01]  /*2dd0*/  HGMMA.64x32x16.F32.BF16 R56, gdesc[UR28], R56, gsb0 ;  /* 0x006000001c3879f0 */ /* 0x000fe20008001838 */
[----:B------:R-:W-:Y:S04]  /*2de0*/  STL.64 [R1+0xd8], R206 ;  /* 0x0000d8ce01007387 */ /* 0x000fe80000100a00 */
[----:B------:R-:W-:Y:S04]  /*2df0*/  STL.64 [R1+0xd0], R204 ;  /* 0x0000d0cc01007387 */ /* 0x000fe80000100a00 */
[----:B------:R-:W-:Y:S04]  /*2e00*/  STL.64 [R1+0xc8], R202 ;  /* 0x0000c8ca01007387 */ /* 0x000fe80000100a00 */
[----:B------:R0:W-:Y:S04]  /*2e10*/  STL.64 [R1+0xc0], R200 ;  /* 0x0000c0c801007387 */ /* 0x0001e80000100a00 */
[----:B0-----:R-:W2:Y:S04]  /*2e20*/  LDL.LU.64 R200, [R1] ;  /* 0x0000000001c87983 */ /* 0x001ea80000300a00 */
[----:B------:R-:W2:Y:S04]  /*2e30*/  LDL.LU.64 R202, [R1+0x8] ;  /* 0x0000080001ca7983 */ /* 0x000ea80000300a00 */
[----:B------:R-:W2:Y:S04]  /*2e40*/  LDL.LU.64 R204, [R1+0x10] ;  /* 0x0000100001cc7983 */ /* 0x000ea80000300a00 */
[----:B------:R-:W2:Y:S04]  /*2e50*/  LDL.LU.64 R206, [R1+0x18] ;  /* 0x0000180001ce7983 */ /* 0x000ea80000300a00 */
[----:B------:R-:W2:Y:S04]  /*2e60*/  LDL.LU.64 R208, [R1+0x20] ;  /* 0x0000200001d07983 */ /* 0x000ea80000300a00 */
[----:B------:R-:W2:Y:S04]  /*2e70*/  LDL.LU.64 R210, [R1+0x28] ;  /* 0x0000280001d27983 */ /* 0x000ea80000300a00 */
[----:B------:R-:W2:Y:S04]  /*2e80*/  LDL.LU.64 R212, [R1+0x30] ;  /* 0x0000300001d47983 */ /* 0x000ea80000300a00 */
[----:B------:R-:W2:Y:S01]  /*2e90*/  LDL.LU.64 R214, [R1+0x38] ;  /* 0x0000380001d67983 */ /* 0x000ea20000300a00 */
[----:B------:R-:W-:Y:S01]  /*2ea0*/  UMOV UR24, UR32 ;  /* 0x0000002000187c82 */ /* 0x000fe20008000000 */
[----:B------:R-:W-:Y:S01]  /*2eb0*/  UMOV UR25, UR33 ;  /* 0x0000002100197c82 */ /* 0x000fe20008000000 */
        /* <DEDUP_REMOVED lines=21> */
[----:B--2---:R-:W-:-:S06]  /*3010*/  WARPGROUP.ARRIVE ;  /* 0x00000000000079c5 */ /* 0x004fcc0000000000 */
[----:B------:R-:W-:Y:S01]  /*3020*/  HGMMA.64x32x16.F32.BF16 R200, gdesc[UR12], R200, gsb0 ;  /* 0x006000000cc879f0 */ /* 0x000fe200080018c8 */
[----:B------:R-:W-:Y:S02]  /*3030*/  IMAD.MOV.U32 R3, RZ, RZ, R226 ;  /* 0x000000ffff037224 */ /* 0x000fe400078e00e2 */
[----:B------:R-:W-:Y:S02]  /*3040*/  IMAD.MOV.U32 R0, RZ, RZ, R227 ;  /* 0x000000ffff007224 */ /* 0x000fe400078e00e3 */
[----:B------:R-:W-:Y:S02]  /*3050*/  IMAD.MOV.U32 R5, RZ, RZ, R224 ;  /* 0x000000ffff057224 */ /* 0x000fe400078e00e0 */
[----:B------:R-:W-:Y:S02]  /*3060*/  IMAD.MOV.U32 R4, RZ, RZ, R225 ;  /* 0x000000ffff047224 */ /* 0x000fe400078e00e1 */
[----:B------:R-:W-:Y:S02]  /*3070*/  IMAD.MOV.U32 R226, RZ, RZ, R3 ;  /* 0x000000ffffe27224 */ /* 0x000fe400078e0003 */
[----:B------:R-:W-:-:S02]  /*3080*/  IMAD.MOV.U32 R227, RZ, RZ, R0 ;  /* 0x000000ffffe37224 */ /* 0x000fc400078e0000 */
[----:B------:R-:W-:Y:S02]  /*3090*/  IMAD.MOV.U32 R224, RZ, RZ, R5 ;  /* 0x000000ffffe07224 */ /* 0x000fe400078e0005 */
[----:B------:R-:W-:Y:S01]  /*30a0*/  IMAD.MOV.U32 R225, RZ, RZ, R4 ;  /* 0x000000ffffe17224 */ /* 0x000fe200078e0004 */
[----:B------:R-:W-:Y:S02]  /*30b0*/  WARPGROUP.DEPBAR.LE gsb0, 0x0 ;  /* 0x00008000000079c5 */ /* 0x000fe40000010000 */
[----:B------:R-:W-:Y:S02]  /*30c0*/  IMAD.MOV.U32 R3, RZ, RZ, R214 ;  /* 0x000000ffff037224 */ /* 0x000fe400078e00d6 */
[----:B------:R-:W-:Y:S02]  /*30d0*/  IMAD.MOV.U32 R0, RZ, RZ, R215 ;  /* 0x000000ffff007224 */ /* 0x000fe400078e00d7 */
[----:B------:R-:W-:Y:S01]  /*30e0*/  IMAD.MOV.U32 R5, RZ, RZ, R212 ;  /* 0x000000ffff057224 */ /* 0x000fe200078e00d4 */
[----:B------:R-:W2:Y:S01]  /*30f0*/  LDL.LU.64 R214, [R1+0xf8] ;  /* 0x0000f80001d67983 */ /* 0x000ea20000300a00 */
[----:B------:R-:W-:-:S03]  /*3100*/  IMAD.MOV.U32 R4, RZ, RZ, R213 ;  /* 0x000000ffff047224 */ /* 0x000fc600078e00d5 */
[----:B------:R-:W2:Y:S01]  /*3110*/  LDL.LU.64 R212, [R1+0xf0] ;  /* 0x0000f00001d47983 */ /* 0x000ea20000300a00 */
        /* <DEDUP_REMOVED lines=15> */
[----:B------:R-:W-:Y:S01]  /*3210*/  IMAD.MOV.U32 R223, RZ, RZ, R7 ;  /* 0x000000ffffdf7224 */ /* 0x000fe200078e0007 */
[----:B------:R-:W-:Y:S02]  /*3220*/  UIADD3 UR16, UR7, 0x6, URZ ;  /* 0x0000000607107890 */ /* 0x000fe4000fffe03f */
[----:B------:R-:W-:Y:S01]  /*3230*/  UIADD3 UR10, UR6, 0x6, URZ ;  /* 0x00000006060a7890 */ /* 0x000fe2000fffe03f */
[----:B------:R-:W-:Y:S01]  /*3240*/  UMOV UR9, 0x40000040 ;  /* 0x4000004000097882 */ /* 0x000fe20000000000 */
[----:B------:R-:W-:-:S03]  /*3250*/  UMOV UR11, 0x40000040 ;  /* 0x40000040000b7882 */ /* 0x000fc60000000000 */
[----:B------:R-:W-:Y:S01]  /*3260*/  UMOV UR8, UR16 ;  /* 0x0000001000087c82 */ /* 0x000fe20008000000 */
[----:B------:R-:W-:Y:S02]  /*3270*/  IMAD.MOV.U32 R8, RZ, RZ, R210 ;  /* 0x000000ffff087224 */ /* 0x000fe400078e00d2 */
        /* <DEDUP_REMOVED lines=9> */
[----:B------:R-:W-:Y:S01]  /*3310*/  IMAD.MOV.U32 R13, RZ, RZ, R205 ;  /* 0x000000ffff0d7224 */ /* 0x000fe200078e00cd */
[----:B------:R-:W-:Y:S01]  /*3320*/  MOV R21, R200 ;  /* 0x000000c800157202 */ /* 0x000fe20000000f00 */
        /* <DEDUP_REMOVED lines=11> */
[----:B------:R1:W-:Y:S04]  /*33e0*/  STL.64 [R1+0x50], R216 ;  /* 0x000050d801007387 */ /* 0x0003e80000100a00 */
[----:B------:R-:W-:Y:S04]  /*33f0*/  STL.64 [R1+0x58], R218 ;  /* 0x000058da01007387 */ /* 0x000fe80000100a00 */
[----:B------:R-:W-:Y:S04]  /*3400*/  STL.64 [R1+0x60], R220 ;  /* 0x000060dc01007387 */ /* 0x000fe80000100a00 */
[----:B------:R-:W-:Y:S04]  /*3410*/  STL.64 [R1+0x68], R222 ;  /* 0x000068de01007387 */ /* 0x000fe80000100a00 */
[----:B------:R-:W-:Y:S04]  /*3420*/  STL.64 [R1+0x70], R224 ;  /* 0x000070e001007387 */ /* 0x000fe80000100a00 */
[----:B------:R2:W-:Y:S04]  /*3430*/  STL.64 [R1+0x78], R226 ;  /* 0x000078e201007387 */ /* 0x0005e80000100a00 */
[----:B0-----:R-:W3:Y:S04]  /*3440*/  LDL.LU.64 R214, [R1+0xb8] ;  /* 0x0000b80001d67983 */ /* 0x001ee80000300a00 */
[----:B------:R-:W3:Y:S01]  /*3450*/  LDL.LU.64 R212, [R1+0xb0] ;  /* 0x0000b00001d47983 */ /* 0x000ee20000300a00 */
        /* <DEDUP_REMOVED lines=72> */
[----:B------:R0:W-:Y:S01]  /*38e0*/  STL.64 [R1+0xa8], R214 ;  /* 0x0000a8d601007387 */ /* 0x0001e20000100a00 */
[----:B-1----:R-:W-:Y:S01]  /*38f0*/  IMAD.MOV.U32 R216, RZ, RZ, R14 ;  /* 0x000000ffffd87224 */ /* 0x002fe200078e000e */
[----:B--2---:R-:W-:Y:S01]  /*3900*/  MOV R226, R3 ;  /* 0x0000000300e27202 */ /* 0x004fe20000000f00 */
[----:B------:R-:W-:Y:S01]  /*3910*/  IMAD.MOV.U32 R217, RZ, RZ, R13 ;  /* 0x000000ffffd97224 */ /* 0x000fe200078e000d */
[----:B------:R1:W-:Y:S01]  /*3920*/  STL.64 [R1+0xa0], R212 ;  /* 0x0000a0d401007387 */ /* 0x0003e20000100a00 */
[----:B------:R-:W-:Y:S02]  /*3930*/  IMAD.MOV.U32 R218, RZ, RZ, R12 ;  /* 0x000000ffffda7224 */ /* 0x000fe400078e000c */
[----:B------:R-:W-:Y:S02]  /*3940*/  IMAD.MOV.U32 R219, RZ, RZ, R11 ;  /* 0x000000ffffdb7224 */ /* 0x000fe400078e000b */
[----:B------:R-:W-:-:S02]  /*3950*/  IMAD.MOV.U32 R220, RZ, RZ, R10 ;  /* 0x000000ffffdc7224 */ /* 0x000fc400078e000a */
[----:B------:R-:W-:Y:S02]  /*3960*/  IMAD.MOV.U32 R221, RZ, RZ, R9 ;  /* 0x000000ffffdd7224 */ /* 0x000fe400078e0009 */
[----:B0-----:R-:W-:Y:S02]  /*3970*/  IMAD.MOV.U32 R214, RZ, RZ, R19 ;  /* 0x000000ffffd67224 */ /* 0x001fe400078e0013 */
[----:B------:R-:W-:Y:S02]  /*3980*/  IMAD.MOV.U32 R215, RZ, RZ, R15 ;  /* 0x000000ffffd77224 */ /* 0x000fe400078e000f */
[----:B-1----:R-:W-:Y:S02]  /*3990*/  IMAD.MOV.U32 R212, RZ, RZ, R21 ;  /* 0x000000ffffd47224 */ /* 0x002fe400078e0015 */
[----:B------:R-:W-:Y:S02]  /*39a0*/  IMAD.MOV.U32 R213, RZ, RZ, R20 ;  /* 0x000000ffffd57224 */ /* 0x000fe400078e0014 */
[----:B------:R-:W-:-:S02]  /*39b0*/  IMAD.MOV.U32 R222, RZ, RZ, R8 ;  /* 0x000000ffffde7224 */ /* 0x000fc400078e0008 */
[----:B------:R-:W-:Y:S02]  /*39c0*/  IMAD.MOV.U32 R223, RZ, RZ, R7 ;  /* 0x000000ffffdf7224 */ /* 0x000fe400078e0007 */
[----:B------:R-:W-:Y:S02]  /*39d0*/  IMAD.MOV.U32 R224, RZ, RZ, R5 ;  /* 0x000000ffffe07224 */ /* 0x000fe400078e0005 */
[----:B------:R-:W-:Y:S02]  /*39e0*/  IMAD.MOV.U32 R225, RZ, RZ, R4 ;  /* 0x000000ffffe17224 */ /* 0x000fe400078e0004 */
[----:B------:R-:W-:Y:S01]  /*39f0*/  IMAD.MOV.U32 R227, RZ, RZ, R0 ;  /* 0x000000ffffe37224 */ /* 0x000fe200078e0000 */
[----:B------:R-:W-:Y:S01]  /*3a00*/  UMOV UR8, UR32 ;  /* 0x0000002000087c82 */ /* 0x000fe20008000000 */
[----:B------:R-:W-:Y:S01]  /*3a10*/  UMOV UR9, UR33 ;  /* 0x0000002100097c82 */ /* 0x000fe20008000000 */
[----:B------:R-:W-:-:S03]  /*3a20*/  WARPGROUP.DEPBAR.LE gsb0, 0x0 ;  /* 0x00008000000079c5 */ /* 0x000fc60000010000 */
[----:B------:R-:W-:-:S06]  /*3a30*/  WARPGROUP.ARRIVE ;  /* 0x00000000000079c5 */ /* 0x000fcc0000000000 */
[----:B------:R-:W-:Y:S03]  /*3a40*/  HGMMA.64x32x16.F32.BF16 R212, gdesc[UR8], R212, gsb0 ;  /* 0x0060000008d479f0 */ /* 0x000fe600080018d4 */
[----:B------:R-:W-:Y:S02]  /*3a50*/  WARPGROUP.DEPBAR.LE gsb0, 0x0 ;  /* 0x00008000000079c5 */ /* 0x000fe40000010000 */
[----:B------:R-:W-:Y:S04]  /*3a60*/  STL.64 [R1], R212 ;  /* 0x000000d401007387 */ /* 0x000fe80000100a00 */
[----:B------:R0:W-:Y:S04]  /*3a70*/  STL.64 [R1+0x8], R214 ;  /* 0x000008d601007387 */ /* 0x0001e80000100a00 */
[----:B------:R1:W-:Y:S04]  /*3a80*/  STL.64 [R1+0x10], R216 ;  /* 0x000010d801007387 */ /* 0x0003e80000100a00 */
[----:B------:R1:W-:Y:S04]  /*3a90*/  STL.64 [R1+0x18], R218 ;  /* 0x000018da01007387 */ /* 0x0003e80000100a00 */
[----:B------:R1:W-:Y:S04]  /*3aa0*/  STL.64 [R1+0x20], R220 ;  /* 0x000020dc01007387 */ /* 0x0003e80000100a00 */
[----:B------:R1:W-:Y:S04]  /*3ab0*/  STL.64 [R1+0x28], R222 ;  /* 0x000028de01007387 */ /* 0x0003e80000100a00 */
[----:B------:R1:W-:Y:S04]  /*3ac0*/  STL.64 [R1+0x30], R224 ;  /* 0x000030e001007387 */ /* 0x0003e80000100a00 */
[----:B------:R1:W-:Y:S04]  /*3ad0*/  STL.64 [R1+0x38], R226 ;  /* 0x000038e201007387 */ /* 0x0003e80000100a00 */
[----:B0-----:R1:W5:Y:S04]  /*3ae0*/  LDL.LU.64 R214, [R1+0xa8] ;  /* 0x0000a80001d67983 */ /* 0x0013680000300a00 */
[----:B------:R1:W5:Y:S01]  /*3af0*/  LDL.LU.64 R212, [R1+0xa0] ;  /* 0x0000a00001d47983 */ /* 0x0003620000300a00 */
[----:B------:R-:W-:Y:S05]  /*3b00*/  @!P1 BRA `(.L_x_22) ;  /* 0x0000002800d09947 */ /* 0x000fea0003800000 */
[----:B------:R-:W-:Y:S01]  /*3b10*/  UIADD3 UR6, UR37, 0x1, URZ ;  /* 0x0000000125067890 */ /* 0x000fe2000fffe03f */
[----:B------:R-:W-:Y:S02]  /*3b20*/  IMAD.MOV.U32 R4, RZ, RZ, R6 ;  /* 0x000000ffff047224 */ /* 0x000fe400078e0006 */
[----:B------:R-:W-:Y:S01]  /*3b30*/  IMAD.U32 R3, RZ, RZ, UR37 ;  /* 0x00000025ff037e24 */ /* 0x000fe2000f8e00ff */
[----:B------:R-:W-:-:S04]  /*3b40*/  UISETP.NE.AND UP0, UPT, UR6, 0x4, UPT ;  /* 0x000000040600788c */ /* 0x000fc8000bf05270 */
[----:B------:R-:W-:Y:S02]  /*3b50*/  USEL UR7, URZ, 0x1, UP0 ;  /* 0x000000013f077887 */ /* 0x000fe40008000000 */
[----:B------:R-:W-:Y:S02]  /*3b60*/  USEL UR6, UR6, URZ, UP0 ;  /* 0x0000003f06067287 */ /* 0x000fe40008000000 */
[----:B------:R-:W-:-:S06]  /*3b70*/  ULOP3.LUT UR7, UR36, UR7, URZ, 0x3c, !UPT ;  /* 0x0000000724077292 */ /* 0x000fcc000f8e3c3f */
[----:B------:R-:W-:-:S07]  /*3b80*/  IMAD.U32 R0, RZ, RZ, UR7 ;  /* 0x00000007ff007e24 */ /* 0x000fce000f8e00ff */
.L_x_29:
[----:B------:R-:W-:Y:S05]  /*3b90*/  @!P0 BRA `(.L_x_23) ;  /* 0x0000000000048947 */ /* 0x000fea0003800000 */
[----:B------:R-:W-:Y:S01]  /*3ba0*/  BPT.TRAP 0x1 ;  /* 0x000000040000795c */ /* 0x000fe20000300000 */
.L_x_23:
[----:B------:R-:W-:Y:S01]  /*3bb0*/  ULEA UR7, UR6, UR39, 0x3 ;  /* 0x0000002706077291 */ /* 0x000fe2000f8e183f */
[----:B------:R-:W-:-:S08]  /*3bc0*/  SHF.L.U32 R5, R0, 0x1f, RZ ;  /* 0x0000001f00057819 */ /* 0x000fd000000006ff */
[----:B------:R0:W2:Y:S01]  /*3bd0*/  SYNCS.PHASECHK.TRANS64.TRYWAIT P1, [UR7], R5 ;  /* 0x00000005ff0075a7 */ /* 0x0000a20008020147 */
[----:B------:R-:W-:Y:S05]  /*3be0*/  @!P0 BRA `(.L_x_24) ;  /* 0x0000000000048947 */ /* 0x000fea0003800000 */
[----:B------:R-:W-:Y:S01]  /*3bf0*/  BPT.TRAP 0x1 ;  /* 0x000000040000795c */ /* 0x000fe20000300000 */
.L_x_24:
[----:B--2---:R-:W-:Y:S05]  /*3c00*/  @P1 BRA `(.L_x_25) ;  /* 0x0000000000081947 */ /* 0x004fea0003800000 */
[----:B------:R-:W2:Y:S02]  /*3c10*/  SYNCS.PHASECHK.TRANS64.TRYWAIT P1, [UR7], R5 ;  /* 0x00000005ff0075a7 */ /* 0x000ea40008020147 */
[----:B--2---:R-:W-:Y:S05]  /*3c20*/  @!P1 BRA `(.L_x_26) ;  /* 0x0000012800089947 */ /* 0x004fea0003800000 */
.L_x_25:
[----:B------:R-:W-:Y:S04]  /*3c30*/  STL.64 [R1+0x268], R198 ;  /* 0x000268c601007387 */ /* 0x000fe80000100a00 */
[----:B------:R-:W-:Y:S04]  /*3c40*/  STL.64 [R1+0x260], R196 ;  /* 0x000260c401007387 */ /* 0x000fe80000100a00 */
[----:B------:R-:W-:Y:S04]  /*3c50*/  STL.64 [R1+0x258], R194 ;  /* 0x000258c201007387 */ /* 0x000fe80000100a00 */
[----:B------:R-:W-:Y:S04]  /*3c60*/  STL.64 [R1+0x250], R192 ;  /* 0x000250c001007387 */ /* 0x000fe80000100a00 */
[----:B------:R-:W-:Y:S04]  /*3c70*/  STL.64 [R1+0x248], R190 ;  /* 0x000248be01007387 */ /* 0x000fe80000100a00 */
[----:B------:R-:W-:Y:S04]  /*3c80*/  STL.64 [R1+0x240], R188 ;  /* 0x000240bc01007387 */ /* 0x000fe80000100a00 */
[----:B------:R-:W-:Y:S04]  /*3c90*/  STL.64 [R1+0x238], R186 ;  /* 0x000238ba01007387 */ /* 0x000fe80000100a00 */
[----:B------:R3:W-:Y:S04]  /*3ca0*/  STL.64 [R1+0x230], R184 ;  /* 0x000230b801007387 */ /* 0x0007e80000100a00 */
[----:B---3--:R-:W3:Y:S04]  /*3cb0*/  LDL.LU.64 R184, [R1+0x40] ;  /* 0x0000400001b87983 */ /* 0x008ee80000300a00 */
[----:B------:R-:W3:Y:S04]  /*3cc0*/  LDL.LU.64 R186, [R1+0x48] ;  /* 0x0000480001ba7983 */ /* 0x000ee80000300a00 */
[----:B------:R-:W3:Y:S04]  /*3cd0*/  LDL.LU.64 R188, [R1+0x50] ;  /* 0x0000500001bc7983 */ /* 0x000ee80000300a00 */
[----:B------:R-:W3:Y:S04]  /*3ce0*/  LDL.LU.64 R190, [R1+0x58] ;  /* 0x0000580001be7983 */ /* 0x000ee80000300a00 */
[----:B------:R-:W3:Y:S04]  /*3cf0*/  LDL.LU.64 R192, [R1+0x60] ;  /* 0x0000600001c07983 */ /* 0x000ee80000300a00 */
[----:B------:R-:W3:Y:S04]  /*3d00*/  LDL.LU.64 R194, [R1+0x68] ;  /* 0x0000680001c27983 */ /* 0x000ee80000300a00 */
[----:B------:R-:W3:Y:S04]  /*3d10*/  LDL.LU.64 R196, [R1+0x70] ;  /* 0x0000700001c47983 */ /* 0x000ee80000300a00 */
[----:B------:R-:W3:Y:S01]  /*3d20*/  LDL.LU.64 R198, [R1+0x78] ;  /* 0x0000780001c67983 */ /* 0x000ee20000300a00 */
[----:B------:R-:W-:-:S02]  /*3d30*/  UIMAD UR7, UR6, 0x600, UR4 ;  /* 0x00000600060778a4 */ /* 0x000fc4000f8e0204 */
[----:B------:R-:W-:Y:S01]  /*3d40*/  UIMAD UR40, UR6, 0x700, UR5 ;  /* 0x00000700062878a4 */ /* 0x000fe2000f8e0205 */
[----:B------:R-:W-:Y:S01]  /*3d50*/  UMOV UR9, 0x40000040 ;  /* 0x4000004000097882 */ /* 0x000fe20000000000 */
[----:B------:R-:W-:Y:S02]  /*3d60*/  UMOV UR11, 0x40000040 ;  /* 0x40000040000b7882 */ /* 0x000fe40000000000 */
[----:B------:R-:W-:Y:S01]  /*3d70*/  UIADD3 UR14, UR40, 0x100, URZ ;  /* 0x00000100280e7890 */ /* 0x000fe2000fffe03f */
[----:B------:R-:W-:Y:S02]  /*3d80*/  UMOV UR8, UR7 ;  /* 0x0000000700087c82 */ /* 0x000fe40008000000 */
[----:B------:R-:W-:Y:S01]  /*3d90*/  UMOV UR10, UR40 ;  /* 0x00000028000a7c82 */ /* 0x000fe20008000000 */
        /* <DEDUP_REMOVED lines=18> */
[----:B-----5:R-:W-:Y:S01]  /*3ec0*/  WARPGROUP.ARRIVE ;  /* 0x00000000000079c5 */ /* 0x020fe20000000000 */
[----:B------:R-:W-:Y:S01]  /*3ed0*/  UIADD3 UR30, UR40, 0x500, URZ ;  /* 0x00000500281e7890 */ /* 0x000fe2000fffe03f */
[----:B--2---:R-:W-:Y:S01]  /*3ee0*/  IMAD.MOV.U32 R7, RZ, RZ, R198 ;  /* 0x000000ffff077224 */ /* 0x004fe200078e00c6 */
[----:B------:R-:W-:Y:S01]  /*3ef0*/  UMOV UR28, UR8 ;  /* 0x00000008001c7c82 */ /* 0x000fe20008000000 */
[----:B------:R-:W-:Y:S01]  /*3f00*/  UMOV UR29, UR9 ;  /* 0x00000009001d7c82 */ /* 0x000fe20008000000 */
[----:B------:R-:W-:Y:S01]  /*3f10*/  UMOV UR31, 0x40000040 ;  /* 0x40000040001f7882 */ /* 0x000fe20000000000 */
[----:B------:R-:W-:Y:S01]  /*3f20*/  HGMMA.64x32x16.F32.BF16 R200, gdesc[UR12], R200, gsb0 ;  /* 0x006000000cc879f0 */ /* 0x000fe200080018c8 */
[----:B------:R-:W-:Y:S01]  /*3f30*/  UIADD3 UR34, UR40, 0x600, URZ ;  /* 0x0000060028227890 */ /* 0x000fe2000fffe03f */
[----:B0-----:R-:W-:Y:S01]  /*3f40*/  IMAD.MOV.U32 R5, RZ, RZ, R199 ;  /* 0x000000ffff057224 */ /* 0x001fe200078e00c7 */
[----:B------:R-:W-:Y:S01]  /*3f50*/  UMOV UR32, UR8 ;  /* 0x0000000800207c82 */ /* 0x000fe20008000000 */
[----:B------:R-:W-:Y:S01]  /*3f60*/  UMOV UR33, UR9 ;  /* 0x0000000900217c82 */ /* 0x000fe20008000000 */
[----:B------:R-:W-:Y:S01]  /*3f70*/  UMOV UR35, 0x40000040 ;  /* 0x4000004000237882 */ /* 0x000fe20000000000 */
[----:B------:R-:W-:Y:S01]  /*3f80*/  UIADD3 UR12, UR7, 0x400, URZ ;  /* 0x00000400070c7890 */ /* 0x000fe2000fffe03f */
[----:B------:R-:W-:Y:S01]  /*3f90*/  IMAD.MOV.U32 R9, RZ, RZ, R196 ;  /* 0x000000ffff097224 */ /* 0x000fe200078e00c4 */
[----:B------:R-:W2:Y:S01]  /*3fa0*/  LDL.LU.64 R198, [R1+0x268] ;  /* 0x0002680001c67983 */ /* 0x000ea20000300a00 */
[----:B------:R-:W-:-:S02]  /*3fb0*/  IMAD.MOV.U32 R8, RZ, RZ, R197 ;  /* 0x000000ffff087224 */ /* 0x000fc400078e00c5 */
[----:B------:R-:W-:Y:S01]  /*3fc0*/  IMAD.MOV.U32 R11, RZ, RZ, R194 ;  /* 0x000000ffff0b7224 */ /* 0x000fe200078e00c2 */
[----:B------:R-:W2:Y:S01]  /*3fd0*/  LDL.LU.64 R196, [R1+0x260] ;  /* 0x0002600001c47983 */ /* 0x000ea20000300a00 */
[----:B------:R-:W-:Y:S02]  /*3fe0*/  IMAD.MOV.U32 R10, RZ, RZ, R195 ;  /* 0x000000ffff0a7224 */ /* 0x000fe400078e00c3 */
[----:B------:R-:W-:Y:S01]  /*3ff0*/  IMAD.MOV.U32 R13, RZ, RZ, R192 ;  /* 0x000000ffff0d7224 */ /* 0x000fe200078e00c0 */
[----:B------:R-:W2:Y:S01]  /*4000*/  LDL.LU.64 R194, [R1+0x258] ;  /* 0x0002580001c27983 */ /* 0x000ea20000300a00 */
        /* <DEDUP_REMOVED lines=10> */
[----:B-1----:R-:W-:Y:S01]  /*40b0*/  IMAD.MOV.U32 R217, RZ, RZ, R184 ;  /* 0x000000ffffd97224 */ /* 0x002fe200078e00b8 */
[----:B------:R-:W2:Y:S01]  /*40c0*/  LDL.LU.64 R186, [R1+0x238] ;  /* 0x0002380001ba7983 */ /* 0x000ea20000300a00 */
[----:B------:R-:W-:-:S03]  /*40d0*/  IMAD.MOV.U32 R216, RZ, RZ, R185 ;  /* 0x000000ffffd87224 */ /* 0x000fc600078e00b9 */
[----:B------:R-:W2:Y:S01]  /*40e0*/  LDL.LU.64 R184, [R1+0x230] ;  /* 0x0002300001b87983 */ /* 0x000ea20000300a00 */
        /* <DEDUP_REMOVED lines=15> */
[----:B------:R-:W-:Y:S01]  /*41e0*/  UMOV UR32, UR12 ;  /* 0x0000000c00207c82 */ /* 0x000fe20008000000 */
[----:B------:R-:W-:Y:S01]  /*41f0*/  UMOV UR33, 0x40000040 ;  /* 0x4000004000217882 */ /* 0x000fe20000000000 */
[----:B------:R-:W-:Y:S02]  /*4200*/  WARPGROUP.DEPBAR.LE gsb0, 0x0 ;  /* 0x00008000000079c5 */ /* 0x000fe40000010000 */
[----:B------:R-:W-:-:S06]  /*4210*/  WARPGROUP.ARRIVE ;  /* 0x00000000000079c5 */ /* 0x000fcc0000000000 */
[----:B------:R-:W-:Y:S01]  /*4220*/  HGMMA.64x32x16.F32.BF16 R24, gdesc[UR32], R24, gsb0 ;  /* 0x00600000201879f0 */ /* 0x000fe20008001818 */
[----:B------:R-:W-:Y:S01]  /*4230*/  UMOV UR28, UR32 ;  /* 0x00000020001c7c82 */ /* 0x000fe20008000000 */
[----:B------:R-:W-:Y:S01]  /*4240*/  UMOV UR29, UR33 ;  /* 0x00000021001d7c82 */ /* 0x000fe20008000000 */
[----:B------:R0:W-:Y:S04]  /*4250*/  STL.64 [R1+0x1e8], R214 ;  /* 0x0001e8d601007387 */ /* 0x0001e80000100a00 */
[----:B------:R1:W-:Y:S04]  /*4260*/  STL.64 [R1+0x1e0], R212 ;  /* 0x0001e0d401007387 */ /* 0x0003e80000100a00 */
[----:B------:R3:W-:Y:S04]  /*4270*/  STL.64 [R1+0x1d8], R210 ;  /* 0x0001d8d201007387 */ /* 0x0007e80000100a00 */
[----:B------:R4:W-:Y:S01]  /*4280*/  STL.64 [R1+0x1d0], R208 ;  /* 0x0001d0d001007387 */ /* 0x0009e20000100a00 */
[----:B0-----:R-:W-:-:S02]  /*4290*/  IMAD.MOV.U32 R214, RZ, RZ, R7 ;  /* 0x000000ffffd67224 */ /* 0x001fc400078e0007 */
[----:B------:R-:W-:Y:S01]  /*42a0*/  IMAD.MOV.U32 R215, RZ, RZ, R5 ;  /* 0x000000ffffd77224 */ /* 0x000fe200078e0005 */
[----:B------:R0:W-:Y:S01]  /*42b0*/  STL.64 [R1+0x1c8], R206 ;  /* 0x0001c8ce01007387 */ /* 0x0001e20000100a00 */
[----:B-1----:R-:W-:Y:S02]  /*42c0*/  IMAD.MOV.U32 R212, RZ, RZ, R9 ;  /* 0x000000ffffd47224 */ /* 0x002fe400078e0009 */
[----:B------:R-:W-:Y:S01]  /*42d0*/  IMAD.MOV.U32 R213, RZ, RZ, R8 ;  /* 0x000000ffffd57224 */ /* 0x000fe200078e0008 */
[----:B------:R1:W-:Y:S01]  /*42e0*/  STL.64 [R1+0x1c0], R204 ;  /* 0x0001c0cc01007387 */ /* 0x0003e20000100a00 */
[----:B---3--:R-:W-:Y:S02]  /*42f0*/  IMAD.MOV.U32 R210, RZ, RZ, R11 ;  /* 0x000000ffffd27224 */ /* 0x008fe400078e000b */
[----:B------:R-:W-:Y:S01]  /*4300*/  IMAD.MOV.U32 R211, RZ, RZ, R10 ;  /* 0x000000ffffd37224 */ /* 0x000fe200078e000a */
[----:B------:R3:W-:Y:S01]  /*4310*/  STL.64 [R1+0x1b8], R202 ;  /* 0x0001b8ca01007387 */ /* 0x0007e20000100a00 */
[----:B----4-:R-:W-:Y:S01]  /*4320*/  IMAD.MOV.U32 R208, RZ, RZ, R13 ;  /* 0x000000ffffd07224 */ /* 0x010fe200078e000d */
[----:B------:R-:W-:-:S02]  /*4330*/  MOV R209, R12 ;  /* 0x0000000c00d17202 */ /* 0x000fc40000000f00 */
[----:B------:R4:W-:Y:S01]  /*4340*/  STL.64 [R1+0x1b0], R200 ;  /* 0x0001b0c801007387 */ /* 0x0009e20000100a00 */
[----:B0-----:R-:W-:Y:S02]  /*4350*/  IMAD.MOV.U32 R206, RZ, RZ, R15 ;  /* 0x000000ffffce7224 */ /* 0x001fe400078e000f */
[----:B------:R-:W-:Y:S01]  /*4360*/  IMAD.MOV.U32 R207, RZ, RZ, R14 ;  /* 0x000000ffffcf7224 */ /* 0x000fe200078e000e */
[----:B------:R-:W-:Y:S01]  /*4370*/  STL.64 [R1+0x228], R214 ;  /* 0x000228d601007387 */ /* 0x000fe20000100a00 */
[----:B-1----:R-:W-:Y:S02]  /*4380*/  IMAD.MOV.U32 R204, RZ, RZ, R20 ;  /* 0x000000ffffcc7224 */ /* 0x002fe400078e0014 */
[----:B------:R-:W-:Y:S01]  /*4390*/  IMAD.MOV.U32 R205, RZ, RZ, R19 ;  /* 0x000000ffffcd7224 */ /* 0x000fe200078e0013 */
[----:B------:R-:W-:Y:S02]  /*43a0*/  WARPGROUP.DEPBAR.LE gsb0, 0x0 ;  /* 0x00008000000079c5 */ /* 0x000fe40000010000 */
[----:B------:R-:W-:-:S06]  /*43b0*/  WARPGROUP.ARRIVE ;  /* 0x00000000000079c5 */ /* 0x000fcc0000000000 */
[----:B------:R-:W-:Y:S01]  /*43c0*/  HGMMA.64x32x16.F32.BF16 R56, gdesc[UR28], R56, gsb0 ;  /* 0x006000001c3879f0 */ /* 0x000fe20008001838 */
[----:B---3--:R-:W-:Y:S01]  /*43d0*/  IMAD.MOV.U32 R202, RZ, RZ, R23 ;  /* 0x000000ffffca7224 */ /* 0x008fe200078e0017 */
[----:B------:R-:W-:Y:S01]  /*43e0*/  STL.64 [R1+0x220], R212 ;  /* 0x000220d401007387 */ /* 0x000fe20000100a00 */
[----:B------:R-:W-:Y:S02]  /*43f0*/  IMAD.MOV.U32 R203, RZ, RZ, R21 ;  /* 0x000000ffffcb7224 */ /* 0x000fe400078e0015 */
[----:B----4-:R-:W-:Y:S01]  /*4400*/  IMAD.MOV.U32 R200, RZ, RZ, R217 ;  /* 0x000000ffffc87224 */ /* 0x010fe200078e00d9 */
[----:B------:R-:W-:Y:S01]  /*4410*/  STL.64 [R1+0x218], R210 ;  /* 0x000218d201007387 */ /* 0x000fe20000100a00 */
[----:B------:R-:W-:-:S03]  /*4420*/  IMAD.MOV.U32 R201, RZ, RZ, R216 ;  /* 0x000000ffffc97224 */ /* 0x000fc600078e00d8 */
[----:B------:R-:W-:Y:S04]  /*4430*/  STL.64 [R1+0x210], R208 ;  /* 0x000210d001007387 */ /* 0x000fe80000100a00 */
[----:B------:R-:W-:Y:S04]  /*4440*/  STL.64 [R1+0x208], R206 ;  /* 0x000208ce01007387 */ /* 0x000fe80000100a00 */
[----:B------:R-:W-:Y:S04]  /*4450*/  STL.64 [R1+0x200], R204 ;  /* 0x000200cc01007387 */ /* 0x000fe80000100a00 */
[----:B------:R-:W-:Y:S04]  /*4460*/  STL.64 [R1+0x1f8], R202 ;  /* 0x0001f8ca01007387 */ /* 0x000fe80000100a00 */
[----:B------:R0:W-:Y:S04]  /*4470*/  STL.64 [R1+0x1f0], R200 ;  /* 0x0001f0c801007387 */ /* 0x0001e80000100a00 */
[----:B0-----:R-:W3:Y:S04]  /*4480*/  LDL.LU.64 R200, [R1] ;  /* 0x0000000001c87983 */ /* 0x001ee80000300a00 */
[----:B------:R-:W3:Y:S04]  /*4490*/  LDL.LU.64 R202, [R1+0x8] ;  /* 0x0000080001ca7983 */ /* 0x000ee80000300a00 */
[----:B------:R-:W3:Y:S04]  /*44a0*/  LDL.LU.64 R204, [R1+0x10] ;  /* 0x0000100001cc7983 */ /* 0x000ee80000300a00 */
[----:B------:R-:W3:Y:S04]  /*44b0*/  LDL.LU.64 R206, [R1+0x18] ;  /* 0x0000180001ce7983 */ /* 0x000ee80000300a00 */
[----:B------:R-:W3:Y:S04]  /*44c0*/  LDL.LU.64 R208, [R1+0x20] ;  /* 0x0000200001d07983 */ /* 0x000ee80000300a00 */
[----:B------:R-:W3:Y:S04]  /*44d0*/  LDL.LU.64 R210, [R1+0x28] ;  /* 0x0000280001d27983 */ /* 0x000ee80000300a00 */
[----:B------:R-:W3:Y:S04]  /*44e0*/  LDL.LU.64 R212, [R1+0x30] ;  /* 0x0000300001d47983 */ /* 0x000ee80000300a00 */
[----:B------:R-:W3:Y:S01]  /*44f0*/  LDL.LU.64 R214, [R1+0x38] ;  /* 0x0000380001d67983 */ /* 0x000ee20000300a00 */
[----:B------:R-:W-:-:S02]  /*4500*/  WARPGROUP.DEPBAR.LE gsb0, 0x0 ;  /* 0x00008000000079c5 */ /* 0x000fc40000010000 */
[----:B------:R-:W-:Y:S01]  /*4510*/  WARPGROUP.ARRIVE ;  /* 0x00000000000079c5 */ /* 0x000fe20000000000 */
[----:B------:R-:W-:Y:S01]  /*4520*/  UMOV UR24, UR32 ;  /* 0x0000002000187c82 */ /* 0x000fe20008000000 */
[----:B------:R-:W-:-:S04]  /*4530*/  UMOV UR25, UR33 ;  /* 0x0000002100197c82 */ /* 0x000fc80008000000 */
        /* <DEDUP_REMOVED lines=16> */
[----:B------:R-:W-:Y:S01]  /*4640*/  UMOV UR34, UR10 ;  /* 0x0000000a00227c82 */ /* 0x000fe20008000000 */
[----:B------:R-:W-:Y:S01]  /*4650*/  UMOV UR35, UR11 ;  /* 0x0000000b00237c82 */ /* 0x000fe20008000000 */
[----:B------:R-:W-:Y:S02]  /*4660*/  WARPGROUP.DEPBAR.LE gsb0, 0x0 ;  /* 0x00008000000079c5 */ /* 0x000fe40000010000 */
[----:B---3--:R-:W-:-:S06]  /*4670*/  WARPGROUP.ARRIVE ;  /* 0x00000000000079c5 */ /* 0x008fcc0000000000 */
[----:B------:R-:W-:Y:S03]  /*4680*/  HGMMA.64x32x16.F32.BF16 R200, gdesc[UR32], R200, gsb0 ;  /* 0x0060000020c879f0 */ /* 0x000fe600080018c8 */
[----:B------:R-:W-:Y:S02]  /*4690*/  WARPGROUP.DEPBAR.LE gsb0, 0x0 ;  /* 0x00008000000079c5 */ /* 0x000fe40000010000 */
[----:B------:R-:W-:Y:S02]  /*46a0*/  IMAD.MOV.U32 R7, RZ, RZ, R214 ;  /* 0x000000ffff077224 */ /* 0x000fe400078e00d6 */
        /* <DEDUP_REMOVED lines=21> */
[----:B------:R-:W-:-:S03]  /*4800*/  IMAD.MOV.U32 R216, RZ, RZ, R201 ;  /* 0x000000ffffd87224 */ /* 0x000fc600078e00c9 */
[----:B------:R-:W2:Y:S01]  /*4810*/  LDL.LU.64 R200, [R1+0x1f0] ;  /* 0x0001f00001c87983 */ /* 0x000ea20000300a00 */
[----:B------:R-:W-:Y:S02]  /*4820*/  UIADD3 UR8, UR7, 0x2, URZ ;  /* 0x0000000207087890 */ /* 0x000fe4000fffe03f */
[----:B------:R-:W-:Y:S01]  /*4830*/  UIADD3 UR10, UR40, 0x2, URZ ;  /* 0x00000002280a7890 */ /* 0x000fe2000fffe03f */
[----:B------:R-:W-:Y:S01]  /*4840*/  UMOV UR9, 0x40000040 ;  /* 0x4000004000097882 */ /* 0x000fe20000000000 */
[----:B------:R-:W-:Y:S01]  /*4850*/  UMOV UR11, 0x40000040 ;  /* 0x40000040000b7882 */ /* 0x000fe20000000000 */
[----:B--2---:R-:W-:-:S06]  /*4860*/  WARPGROUP.ARRIVE ;  /* 0x00000000000079c5 */ /* 0x004fcc0000000000 */
[----:B------:R-:W-:Y:S03]  /*4870*/  HGMMA.64x32x16.F32.BF16 R200, gdesc[UR8], R200, gsb0 ;  /* 0x0060000008c879f0 */ /* 0x000fe600080018c8 */
[----:B------:R-:W-:Y:S02]  /*4880*/  WARPGROUP.DEPBAR.LE gsb0, 0x0 ;  /* 0x00008000000079c5 */ /* 0x000fe40000010000 */
        /* <DEDUP_REMOVED lines=8> */
[----:B0-----:R-:W2:Y:S04]  /*4910*/  LDL.LU.64 R214, [R1+0x1e8] ;  /* 0x0001e80001d67983 */ /* 0x001ea80000300a00 */
[----:B------:R-:W2:Y:S04]  /*4920*/  LDL.LU.64 R212, [R1+0x1e0] ;  /* 0x0001e00001d47983 */ /* 0x000ea80000300a00 */
[----:B------:R-:W2:Y:S04]  /*4930*/  LDL.LU.64 R210, [R1+0x1d8] ;  /* 0x0001d80001d27983 */ /* 0x000ea80000300a00 */
[----:B------:R-:W2:Y:S04]  /*4940*/  LDL.LU.64 R208, [R1+0x1d0] ;  /* 0x0001d00001d07983 */ /* 0x000ea80000300a00 */
[----:B------:R-:W2:Y:S04]  /*4950*/  LDL.LU.64 R206, [R1+0x1c8] ;  /* 0x0001c80001ce7983 */ /* 0x000ea80000300a00 */
[----:B------:R-:W2:Y:S04]  /*4960*/  LDL.LU.64 R204, [R1+0x1c0] ;  /* 0x0001c00001cc7983 */ /* 0x000ea80000300a00 */
[----:B------:R-:W2:Y:S04]  /*4970*/  LDL.LU.64 R202, [R1+0x1b8] ;  /* 0x0001b80001ca7983 */ /* 0x000ea80000300a00 */
        /* <DEDUP_REMOVED lines=59> */
[----:B------:R-:W3:Y:S04]  /*4d30*/  LDL.LU.64 R202, [R1+0x48] ;  /* 0x0000480001ca7983 */ /* 0x000ee80000300a00 */
[----:B------:R-:W4:Y:S04]  /*4d40*/  LDL.LU.64 R204, [R1+0x50] ;  /* 0x0000500001cc7983 */ /* 0x000f280000300a00 */
[----:B------:R-:W2:Y:S04]  /*4d50*/  LDL.LU.64 R206, [R1+0x58] ;  /* 0x0000580001ce7983 */ /* 0x000ea80000300a00 */
[----:B------:R-:W3:Y:S01]  /*4d60*/  LDL.LU.64 R208, [R1+0x60] ;  /* 0x0000600001d07983 */ /* 0x000ee20000300a00 */
[----:B------:R-:W-:-:S02]  /*4d70*/  WARPGROUP.DEPBAR.LE gsb0, 0x0 ;  /* 0x00008000000079c5 */ /* 0x000fc40000010000 */
[----:B------:R-:W-:Y:S01]  /*4d80*/  WARPGROUP.ARRIVE ;  /* 0x00000000000079c5 */ /* 0x000fe20000000000 */
[----:B------:R-:W4:Y:S04]  /*4d90*/  LDL.LU.64 R210, [R1+0x68] ;  /* 0x0000680001d27983 */ /* 0x000f280000300a00 */
[----:B------:R-:W2:Y:S01]  /*4da0*/  LDL.LU.64 R212, [R1+0x70] ;  /* 0x0000700001d47983 */ /* 0x000ea20000300a00 */
[----:B------:R-:W-:Y:S03]  /*4db0*/  HGMMA.64x32x16.F32.BF16 R56, gdesc[UR28], R56, gsb0 ;  /* 0x006000001c3879f0 */ /* 0x000fe60008001838 */
[----:B------:R-:W3:Y:S01]  /*4dc0*/  LDL.LU.64 R214, [R1+0x78] ;  /* 0x0000780001d67983 */ /* 0x000ee20000300a00 */
        /* <DEDUP_REMOVED lines=20> */
[----:B------:R-:W-:Y:S01]  /*4f10*/  IMAD.MOV.U32 R218, RZ, RZ, R15 ;  /* 0x000000ffffda7224 */ /* 0x000fe200078e000f */
[----:B------:R-:W-:Y:S01]  /*4f20*/  MOV R219, R14 ;  /* 0x0000000e00db7202 */ /* 0x000fe20000000f00 */
        /* <DEDUP_REMOVED lines=8> */
[----:B------:R-:W-:Y:S01]  /*4fb0*/  UMOV UR8, UR32 ;  /* 0x0000002000087c82 */ /* 0x000fe20008000000 */
[----:B---3--:R0:W-:Y:S04]  /*4fc0*/  STL.64 [R1+0x1a8], R214 ;  /* 0x0001a8d601007387 */ /* 0x0081e80000100a00 */
[----:B--2---:R1:W-:Y:S01]  /*4fd0*/  STL.64 [R1+0x1a0], R212 ;  /* 0x0001a0d401007387 */ /* 0x0043e20000100a00 */
[----:B0-----:R-:W-:-:S02]  /*4fe0*/  IMAD.MOV.U32 R214, RZ, RZ, R23 ;  /* 0x000000ffffd67224 */ /* 0x001fc400078e0017 */
[----:B------:R-:W-:Y:S02]  /*4ff0*/  IMAD.MOV.U32 R215, RZ, RZ, R21 ;  /* 0x000000ffffd77224 */ /* 0x000fe400078e0015 */
[----:B-1----:R-:W-:Y:S02]  /*5000*/  IMAD.MOV.U32 R212, RZ, RZ, R217 ;  /* 0x000000ffffd47224 */ /* 0x002fe400078e00d9 */
[----:B------:R-:W-:Y:S02]  /*5010*/  IMAD.MOV.U32 R213, RZ, RZ, R216 ;  /* 0x000000ffffd57224 */ /* 0x000fe400078e00d8 */
[----:B------:R-:W-:Y:S02]  /*5020*/  IMAD.MOV.U32 R216, RZ, RZ, R20 ;  /* 0x000000ffffd87224 */ /* 0x000fe400078e0014 */
[----:B------:R-:W-:Y:S01]  /*5030*/  IMAD.MOV.U32 R217, RZ, RZ, R19 ;  /* 0x000000ffffd97224 */ /* 0x000fe200078e0013 */
[----:B------:R-:W-:Y:S01]  /*5040*/  UMOV UR9, UR33 ;  /* 0x0000002100097c82 */ /* 0x000fe20008000000 */
[----:B------:R-:W-:-:S04]  /*5050*/  WARPGROUP.DEPBAR.LE gsb0, 0x0 ;  /* 0x00008000000079c5 */ /* 0x000fc80000010000 */
[----:B------:R-:W-:-:S06]  /*5060*/  WARPGROUP.ARRIVE ;  /* 0x00000000000079c5 */ /* 0x000fcc0000000000 */
[----:B------:R-:W-:Y:S01]  /*5070*/  HGMMA.64x32x16.F32.BF16 R212, gdesc[UR8], R212, gsb0 ;  /* 0x0060000008d479f0 */ /* 0x000fe200080018d4 */
[----:B----4-:R-:W-:Y:S04]  /*5080*/  STL.64 [R1+0x198], R210 ;  /* 0x000198d201007387 */ /* 0x010fe80000100a00 */
[----:B------:R-:W-:Y:S04]  /*5090*/  STL.64 [R1+0x190], R208 ;  /* 0x000190d001007387 */ /* 0x000fe80000100a00 */
[----:B------:R-:W-:Y:S04]  /*50a0*/  STL.64 [R1+0x188], R206 ;  /* 0x000188ce01007387 */ /* 0x000fe80000100a00 */
[----:B------:R-:W-:Y:S04]  /*50b0*/  STL.64 [R1+0x180], R204 ;  /* 0x000180cc01007387 */ /* 0x000fe80000100a00 */
[----:B------:R-:W-:Y:S04]  /*50c0*/  STL.64 [R1+0x178], R202 ;  /* 0x000178ca01007387 */ /* 0x000fe80000100a00 */
[----:B------:R-:W-:Y:S01]  /*50d0*/  STL.64 [R1+0x170], R200 ;  /* 0x000170c801007387 */ /* 0x000fe20000100a00 */
[----:B------:R-:W-:-:S03]  /*50e0*/  WARPGROUP.DEPBAR.LE gsb0, 0x0 ;  /* 0x00008000000079c5 */ /* 0x000fc60000010000 */
[----:B------:R-:W-:Y:S04]  /*50f0*/  STL.64 [R1], R212 ;  /* 0x000000d401007387 */ /* 0x000fe80000100a00 */
[----:B------:R0:W-:Y:S04]  /*5100*/  STL.64 [R1+0x8], R214 ;  /* 0x000008d601007387 */ /* 0x0001e80000100a00 */
[----:B------:R1:W-:Y:S04]  /*5110*/  STL.64 [R1+0x10], R216 ;  /* 0x000010d801007387 */ /* 0x0003e80000100a00 */
[----:B------:R-:W-:Y:S04]  /*5120*/  STL.64 [R1+0x18], R218 ;  /* 0x000018da01007387 */ /* 0x000fe80000100a00 */
[----:B------:R-:W-:Y:S04]  /*5130*/  STL.64 [R1+0x20], R220 ;  /* 0x000020dc01007387 */ /* 0x000fe80000100a00 */
[----:B------:R-:W-:Y:S04]  /*5140*/  STL.64 [R1+0x28], R222 ;  /* 0x000028de01007387 */ /* 0x000fe80000100a00 */
[----:B------:R-:W-:Y:S04]  /*5150*/  STL.64 [R1+0x30], R224 ;  /* 0x000030e001007387 */ /* 0x000fe80000100a00 */
[----:B------:R-:W-:Y:S04]  /*5160*/  STL.64 [R1+0x38], R226 ;  /* 0x000038e201007387 */ /* 0x000fe80000100a00 */
        /* <DEDUP_REMOVED lines=8> */
[----:B------:R-:W-:-:S02]  /*51f0*/  UIADD3 UR8, UR7, 0x4, URZ ;  /* 0x0000000407087890 */ /* 0x000fc4000fffe03f */
[----:B------:R-:W-:Y:S01]  /*5200*/  UIADD3 UR10, UR40, 0x4, URZ ;  /* 0x00000004280a7890 */ /* 0x000fe2000fffe03f */
[----:B------:R-:W-:Y:S01]  /*5210*/  UMOV UR9, 0x40000040 ;  /* 0x4000004000097882 */ /* 0x000fe20000000000 */
[----:B------:R-:W-:Y:S01]  /*5220*/  UMOV UR11, 0x40000040 ;  /* 0x40000040000b7882 */ /* 0x000fe20000000000 */
[----:B--2---:R-:W-:-:S06]  /*5230*/  WARPGROUP.ARRIVE ;  /* 0x00000000000079c5 */ /* 0x004fcc0000000000 */
        /* <DEDUP_REMOVED lines=85> */
[----:B--2---:R-:W-:Y:S02]  /*5790*/  IMAD.MOV.U32 R210, RZ, RZ, R11 ;  /* 0x000000ffffd27224 */ /* 0x004fe400078e000b */
[----:B------:R-:W-:Y:S01]  /*57a0*/  IMAD.MOV.U32 R211, RZ, RZ, R10 ;  /* 0x000000ffffd37224 */ /* 0x000fe200078e000a */
[----:B------:R2:W-:Y:S01]  /*57b0*/  STL.64 [R1+0xb8], R202 ;  /* 0x0000b8ca01007387 */ /* 0x0005e20000100a00 */
[----:B---3--:R-:W-:-:S02]  /*57c0*/  IMAD.MOV.U32 R208, RZ, RZ, R13 ;  /* 0x000000ffffd07224 */ /* 0x008fc400078e000d */
[----:B------:R-:W-:Y:S01]  /*57d0*/  IMAD.MOV.U32 R209, RZ, RZ, R12 ;  /* 0x000000ffffd17224 */ /* 0x000fe200078e000c */
[----:B------:R3:W-:Y:S01]  /*57e0*/  STL.64 [R1+0xb0], R200 ;  /* 0x0000b0c801007387 */ /* 0x0007e20000100a00 */
[----:B0-----:R-:W-:Y:S02]  /*57f0*/  IMAD.MOV.U32 R206, RZ, RZ, R15 ;  /* 0x000000ffffce7224 */ /* 0x001fe400078e000f */
[----:B------:R-:W-:Y:S01]  /*5800*/  IMAD.MOV.U32 R207, RZ, RZ, R14 ;  /* 0x000000ffffcf7224 */ /* 0x000fe200078e000e */
[----:B-1----:R-:W-:Y:S01]  /*5810*/  MOV R205, R19 ;  /* 0x0000001300cd7202 */ /* 0x002fe20000000f00 */
[----:B------:R-:W-:Y:S01]  /*5820*/  IMAD.MOV.U32 R204, RZ, RZ, R20 ;  /* 0x000000ffffcc7224 */ /* 0x000fe200078e0014 */
[----:B------:R-:W-:Y:S01]  /*5830*/  STL.64 [R1+0x128], R214 ;  /* 0x000128d601007387 */ /* 0x000fe20000100a00 */
[----:B------:R-:W-:Y:S02]  /*5840*/  WARPGROUP.DEPBAR.LE gsb0, 0x0 ;  /* 0x00008000000079c5 */ /* 0x000fe40000010000 */
[----:B------:R-:W-:-:S06]  /*5850*/  WARPGROUP.ARRIVE ;  /* 0x00000000000079c5 */ /* 0x000fcc0000000000 */
[----:B------:R-:W-:Y:S01]  /*5860*/  HGMMA.64x32x16.F32.BF16 R56, gdesc[UR28], R56, gsb0 ;  /* 0x006000001c3879f0 */ /* 0x000fe20008001838 */
[----:B--2---:R-:W-:Y:S01]  /*5870*/  IMAD.MOV.U32 R202, RZ, RZ, R23 ;  /* 0x000000ffffca7224 */ /* 0x004fe200078e0017 */
[----:B------:R-:W-:Y:S01]  /*5880*/  STL.64 [R1+0x120], R212 ;  /* 0x000120d401007387 */ /* 0x000fe20000100a00 */
[----:B------:R-:W-:Y:S02]  /*5890*/  IMAD.MOV.U32 R203, RZ, RZ, R21 ;  /* 0x000000ffffcb7224 */ /* 0x000fe400078e0015 */
[----:B---3--:R-:W-:Y:S01]  /*58a0*/  IMAD.MOV.U32 R200, RZ, RZ, R217 ;  /* 0x000000ffffc87224 */ /* 0x008fe200078e00d9 */
[----:B------:R-:W-:Y:S01]  /*58b0*/  STL.64 [R1+0x118], R210 ;  /* 0x000118d201007387 */ /* 0x000fe20000100a00 */
[----:B------:R-:W-:-:S03]  /*58c0*/  IMAD.MOV.U32 R201, RZ, RZ, R216 ;  /* 0x000000ffffc97224 */ /* 0x000fc600078e00d8 */
[----:B------:R-:W-:Y:S04]  /*58d0*/  STL.64 [R1+0x110], R208 ;  /* 0x000110d001007387 */ /* 0x000fe80000100a00 */
        /* <DEDUP_REMOVED lines=158> */
[----:B------:R-:W-:-:S03]  /*62c0*/  IMAD.MOV.U32 R218, RZ, RZ, R15 ;  /* 0x000000ffffda7224 */ /* 0x000fc600078e000f */
[----:B------:R1:W-:Y:S01]  /*62d0*/  STL.64 [R1+0xa0], R212 ;  /* 0x0000a0d401007387 */ /* 0x0003e20000100a00 */
[----:B------:R-:W-:Y:S02]  /*62e0*/  IMAD.MOV.U32 R219, RZ, RZ, R14 ;  /* 0x000000ffffdb7224 */ /* 0x000fe400078e000e */
[----:B------:R-:W-:Y:S02]  /*62f0*/  IMAD.MOV.U32 R220, RZ, RZ, R13 ;  /* 0x000000ffffdc7224 */ /* 0x000fe400078e000d */
[----:B------:R-:W-:Y:S02]  /*6300*/  IMAD.MOV.U32 R221, RZ, RZ, R12 ;  /* 0x000000ffffdd7224 */ /* 0x000fe400078e000c */
[----:B------:R-:W-:Y:S01]  /*6310*/  IMAD.MOV.U32 R222, RZ, RZ, R11 ;  /* 0x000000ffffde7224 */ /* 0x000fe200078e000b */
[----:B0-----:R-:W-:Y:S01]  /*6320*/  MOV R215, R21 ;  /* 0x0000001500d77202 */ /* 0x001fe20000000f00 */
[----:B------:R-:W-:Y:S02]  /*6330*/  IMAD.MOV.U32 R214, RZ, RZ, R23 ;  /* 0x000000ffffd67224 */ /* 0x000fe400078e0017 */
[----:B------:R-:W-:-:S02]  /*6340*/  IMAD.MOV.U32 R223, RZ, RZ, R10 ;  /* 0x000000ffffdf7224 */ /* 0x000fc400078e000a */
[----:B-1----:R-:W-:Y:S02]  /*6350*/  IMAD.MOV.U32 R212, RZ, RZ, R217 ;  /* 0x000000ffffd47224 */ /* 0x002fe400078e00d9 */
[----:B------:R-:W-:Y:S02]  /*6360*/  IMAD.MOV.U32 R213, RZ, RZ, R216 ;  /* 0x000000ffffd57224 */ /* 0x000fe400078e00d8 */
[----:B------:R-:W-:Y:S02]  /*6370*/  IMAD.MOV.U32 R216, RZ, RZ, R20 ;  /* 0x000000ffffd87224 */ /* 0x000fe400078e0014 */
[----:B------:R-:W-:Y:S02]  /*6380*/  IMAD.MOV.U32 R217, RZ, RZ, R19 ;  /* 0x000000ffffd97224 */ /* 0x000fe400078e0013 */
[----:B------:R-:W-:Y:S02]  /*6390*/  IMAD.MOV.U32 R224, RZ, RZ, R9 ;  /* 0x000000ffffe07224 */ /* 0x000fe400078e0009 */
[----:B------:R-:W-:-:S02]  /*63a0*/  IMAD.MOV.U32 R225, RZ, RZ, R8 ;  /* 0x000000ffffe17224 */ /* 0x000fc400078e0008 */
        /* <DEDUP_REMOVED lines=19> */
[----:B------:R-:W-:Y:S01]  /*64e0*/  BPT.TRAP 0x1 ;  /* 0x000000040000795c */ /* 0x000fe20000300000 */
.L_x_27:
[----:B------:R-:W2:Y:S04]  /*64f0*/  LDL R5, [R1+0x80] ;  /* 0x0000800001057983 */ /* 0x000ea80000100800 */
[----:B------:R-:W3:Y:S04]  /*6500*/  LDL R8, [R1+0x84] ;  /* 0x0000840001087983 */ /* 0x000ee80000100800 */
[----:B------:R-:W4:Y:S01]  /*6510*/  LDL R7, [R1+0x88] ;  /* 0x0000880001077983 */ /* 0x000f220000100800 */
[----:B--2---:R-:W-:-:S13]  /*6520*/  ISETP.NE.AND P1, PT, R5, RZ, PT ;  /* 0x000000ff0500720c */ /* 0x004fda0003f25270 */
[----:B------:R-:W-:-:S05]  /*6530*/  @P1 LEA R5, R3, UR39, 0x3 ;  /* 0x0000002703051c11 */ /* 0x000fca000f8e18ff */
[----:B------:R-:W-:-:S05]  /*6540*/  @P1 VIADD R5, R5, 0x20 ;  /* 0x0000002005051836 */ /* 0x000fca0000000000 */
[----:B---3--:R-:W-:-:S04]  /*6550*/  @P1 PRMT R5, R8, 0x654, R5 ;  /* 0x0000065408051816 */ /* 0x008fc80000000005 */
[----:B------:R0:W-:Y:S01]  /*6560*/  @P1 SYNCS.ARRIVE.TRANS64.RED.A1T0 RZ, [R5+URZ], RZ ;  /* 0x000000ff05ff19a7 */ /* 0x0001e2000810043f */
[----:B----4-:R-:W-:-:S13]  /*6570*/  ISETP.GT.U32.AND P1, PT, R7, 0x1, PT ;  /* 0x000000010700780c */ /* 0x010fda0003f24070 */
[----:B0-----:R-:W-:Y:S05]  /*6580*/  @P1 BRA `(.L_x_28) ;  /* 0x0000000000041947 */ /* 0x001fea0003800000 */
[----:B------:R-:W-:Y:S01]  /*6590*/  BPT.TRAP 0x1 ;  /* 0x000000040000795c */ /* 0x000fe20000300000 */
.L_x_28:
[----:B------:R-:W-:Y:S01]  /*65a0*/  UIADD3 UR6, UR6, 0x1, URZ ;  /* 0x0000000106067890 */ /* 0x000fe2000fffe03f */
[C---:B------:R-:W-:Y:S01]  /*65b0*/  ISETP.GT.AND P2, PT, R4.reuse, 0x1, PT ;  /* 0x000000010400780c */ /* 0x040fe20003f44270 */
[----:B------:R-:W-:Y:S02]  /*65c0*/  VIADD R3, R3, 0x1 ;  /* 0x0000000103037836 */ /* 0x000fe40000000000 */
[----:B------:R-:W-:Y:S01]  /*65d0*/  UISETP.NE.AND UP0, UPT, UR6, 0x4, UPT ;  /* 0x000000040600788c */ /* 0x000fe2000bf05270 */
[----:B------:R-:W-:Y:S02]  /*65e0*/  VIADD R4, R4, 0xffffffff ;  /* 0xffffffff04047836 */ /* 0x000fe40000000000 */
[C---:B------:R-:W-:Y:S01]  /*65f0*/  ISETP.NE.AND P1, PT, R3.reuse, 0x4, PT ;  /* 0x000000040300780c */ /* 0x040fe20003f25270 */
[----:B------:R-:W-:Y:S02]  /*6600*/  USEL UR7, URZ, 0x1, UP0 ;  /* 0x000000013f077887 */ /* 0x000fe40008000000 */
[----:B------:R-:W-:Y:S01]  /*6610*/  USEL UR6, UR6, URZ, UP0 ;  /* 0x0000003f06067287 */ /* 0x000fe20008000000 */
[----:B------:R-:W-:-:S03]  /*6620*/  SEL R3, R3, RZ, P1 ;  /* 0x000000ff03037207 */ /* 0x000fc60000800000 */
[----:B------:R-:W-:Y:S01]  /*6630*/  LOP3.LUT R0, R0, UR7, RZ, 0x3c, !PT ;  /* 0x0000000700007c12 */ /* 0x000fe2000f8e3cff */
[----:B------:R-:W-:Y:S07]  /*6640*/  @P2 BRA `(.L_x_29) ;  /* 0xffffffd400502947 */ /* 0x000fee000383ffff */
.L_x_22:
[----:B------:R-:W0:Y:S02]  /*6650*/  LDC R0, c[0x0][0x28c] ;  /* 0x0000a300ff007b82 */ /* 0x000e240000000800 */
[----:B0-----:R-:W-:-:S13]  /*6660*/  ISETP.GE.AND P1, PT, R0, 0x1, PT ;  /* 0x000000010000780c */ /* 0x001fda0003f26270 */
[----:B------:R-:W-:Y:S05]  /*6670*/  @!P1 BRA `(.L_x_30) ;  /* 0x0000000000489947 */ /* 0x000fea0003800000 */
[----:B------:R-:W-:Y:S05]  /*6680*/  @!P0 BRA `(.L_x_31) ;  /* 0x0000000000048947 */ /* 0x000fea0003800000 */
[----:B------:R-:W-:Y:S01]  /*6690*/  BPT.TRAP 0x1 ;  /* 0x000000040000795c */ /* 0x000fe20000300000 */
.L_x_31:
[----:B------:R-:W2:Y:S04]  /*66a0*/  LDL R0, [R1+0x80] ;  /* 0x0000800001007983 */ /* 0x000ea80000100800 */
[----:B------:R-:W3:Y:S04]  /*66b0*/  LDL R4, [R1+0x84] ;  /* 0x0000840001047983 */ /* 0x000ee80000100800 */
[----:B------:R-:W4:Y:S01]  /*66c0*/  LDL R3, [R1+0x88] ;  /* 0x0000880001037983 */ /* 0x000f220000100800 */
[----:B--2---:R-:W-:Y:S01]  /*66d0*/  ISETP.NE.AND P0, PT, R0, RZ, PT ;  /* 0x000000ff0000720c */ /* 0x004fe20003f05270 */
[----:B---3--:R-:W-:-:S12]  /*66e0*/  IMAD.MOV.U32 R5, RZ, RZ, R4 ;  /* 0x000000ffff057224 */ /* 0x008fd800078e0004 */
[----:B------:R-:W-:-:S04]  /*66f0*/  @P0 VIADD R0, R6, UR37 ;  /* 0x0000002506000c36 */ /* 0x000fc80008000000 */
[----:B------:R-:W-:Y:S02]  /*6700*/  @P0 IMAD.SHL.U32 R0, R0, 0x8, RZ ;  /* 0x0000000800000824 */ /* 0x000fe400078e00ff */
[----:B----4-:R-:W-:Y:S02]  /*6710*/  IMAD.MOV.U32 R4, RZ, RZ, R3 ;  /* 0x000000ffff047224 */ /* 0x010fe400078e0003 */
[----:B------:R-:W-:Y:S01]  /*6720*/  IMAD.U32 R3, RZ, RZ, UR39 ;  /* 0x00000027ff037e24 */ /* 0x000fe2000f8e00ff */
[----:B------:R-:W-:-:S04]  /*6730*/  @P0 LOP3.LUT R0, R0, 0x18, RZ, 0xc0, !PT ;  /* 0x0000001800000812 */ /* 0x000fc800078ec0ff */
[----:B------:R-:W-:-:S04]  /*6740*/  @P0 IADD3 R0, R3, 0x20, R0 ;  /* 0x0000002003000810 */ /* 0x000fc80007ffe000 */
[----:B------:R-:W-:-:S04]  /*6750*/  @P0 PRMT R0, R5, 0x654, R0 ;  /* 0x0000065405000816 */ /* 0x000fc80000000000 */
[----:B------:R0:W-:Y:S01]  /*6760*/  @P0 SYNCS.ARRIVE.TRANS64.RED.A1T0 RZ, [R0+URZ], RZ ;  /* 0x000000ff00ff09a7 */ /* 0x0001e2000810043f */
[----:B------:R-:W-:-:S13]  /*6770*/  ISETP.GT.U32.AND P0, PT, R4, 0x1, PT ;  /* 0x000000010400780c */ /* 0x000fda0003f04070 */
[----:B0-----:R-:W-:Y:S05]  /*6780*/  @P0 BRA `(.L_x_30) ;  /* 0x0000000000040947 */ /* 0x001fea0003800000 */
[----:B------:R-:W-:Y:S01]  /*6790*/  BPT.TRAP 0x1 ;  /* 0x000000040000795c */ /* 0x000fe20000300000 */
.L_x_30:
[----:B-1----:R-:W2:Y:S01]  /*67a0*/  LDL R227, [R1+0x8c] ;  /* 0x00008c0001e37983 */ /* 0x002ea20000100800 */
[----:B------:R-:W0:Y:S01]  /*67b0*/  LDC R4, c[0x0][0x288] ;  /* 0x0000a200ff047b82 */ /* 0x000e220000000800 */
[----:B------:R-:W1:Y:S01]  /*67c0*/  S2R R5, SR_TID.X ;  /* 0x0000000000057919 */ /* 0x000e620000002100 */
[----:B------:R-:W-:Y:S01]  /*67d0*/  IMAD R22, R22, 0xe0, RZ ;  /* 0x000000e016167824 */ /* 0x000fe200078e02ff */
[----:B------:R-:W-:Y:S01]  /*67e0*/  ULDC UR4, c[0x0][0x284] ;  /* 0x0000a10000047ab9 */ /* 0x000fe20000000800 */
[----:B------:R-:W-:Y:S01]  /*67f0*/  ULDC.64 UR6, c[0x0][0x5d0] ;  /* 0x0001740000067ab9 */ /* 0x000fe20000000a00 */
[--C-:B-1----:R-:W-:Y:S02]  /*6800*/  SHF.R.U32.HI R3, RZ, 0x7, R5.reuse ;  /* 0x00000007ff037819 */ /* 0x102fe40000011605 */
[----:B------:R-:W-:Y:S02]  /*6810*/  SHF.R.U32.HI R0, RZ, 0x2, R5 ;  /* 0x00000002ff007819 */ /* 0x000fe40000011605 */
[----:B------:R-:W-:-:S02]  /*6820*/  LOP3.LUT R3, R3, 0x1, RZ, 0xc0, !PT ;  /* 0x0000000103037812 */ /* 0x000fc400078ec0ff */
[----:B------:R-:W-:Y:S02]  /*6830*/  LOP3.LUT R21, R5, 0x60, RZ, 0xc0, !PT ;  /* 0x0000006005157812 */ /* 0x000fe400078ec0ff */
[----:B------:R-:W-:Y:S01]  /*6840*/  LOP3.LUT R0, R0, 0x7, RZ, 0xc0, !PT ;  /* 0x0000000700007812 */ /* 0x000fe200078ec0ff */
[----:B------:R-:W-:Y:S01]  /*6850*/  IMAD.SHL.U32 R20, R3, 0x40, RZ ;  /* 0x0000004003147824 */ /* 0x000fe200078e00ff */
[----:B------:R-:W-:-:S04]  /*6860*/  SHF.R.U32.HI R21, RZ, 0x1, R21 ;  /* 0x00000001ff157819 */ /* 0x000fc80000011615 */
[--C-:B------:R-:W-:Y:S02]  /*6870*/  LOP3.LUT R20, R20, 0x40, R0.reuse, 0xe2, !PT ;  /* 0x0000004014147812 */ /* 0x100fe400078ee200 */
[----:B------:R-:W-:Y:S02]  /*6880*/  IADD3 R0, RZ, -R21, -R0 ;  /* 0x80000015ff007210 */ /* 0x000fe40007ffe800 */
[----:B0-----:R-:W-:-:S03]  /*6890*/  ISETP.GE.AND P0, PT, R22, R4, PT ;  /* 0x000000041600720c */ /* 0x001fc60003f06270 */
[----:B------:R-:W-:Y:S02]  /*68a0*/  IMAD R3, R3, -0x40, R0 ;  /* 0xffffffc003037824 */ /* 0x000fe400078e0200 */
[----:B------:R-:W-:-:S05]  /*68b0*/  IMAD R0, R18, 0xc0, RZ ;  /* 0x000000c012007824 */ /* 0x000fca00078e02ff */
[C---:B------:R-:W-:Y:S02]  /*68c0*/  ISETP.GE.OR P0, PT, R0.reuse, UR4, P0 ;  /* 0x0000000400007c0c */ /* 0x040fe40008706670 */
[----:B------:R-:W-:Y:S02]  /*68d0*/  IADD3 R0, -R0, UR4, R3 ;  /* 0x0000000400007c10 */ /* 0x000fe4000fffe103 */
[C---:B------:R-:W-:Y:S01]  /*68e0*/  LOP3.LUT R3, R5.reuse, 0x3, RZ, 0xc0, !PT ;  /* 0x0000000305037812 */ /* 0x040fe200078ec0ff */
[----:B------:R-:W-:-:S04]  /*68f0*/  IMAD.SHL.U32 R23, R5, 0x2, RZ ;  /* 0x0000000205177824 */ /* 0x000fc800078e00ff */
[----:B------:R-:W-:-:S04]  /*6900*/  IMAD R3, R3, -0x2, R4 ;  /* 0xfffffffe03037824 */ /* 0x000fc800078e0204 */
[----:B------:R-:W-:Y:S01]  /*6910*/  IMAD.IADD R3, R3, 0x1, -R22 ;  /* 0x0000000103037824 */ /* 0x000fe200078e0a16 */
[----:B------:R-:W-:-:S04]  /*6920*/  LOP3.LUT R22, R22, 0x6, R23, 0xf8, !PT ;  /* 0x0000000616167812 */ /* 0x000fc800078ef817 */
[----:B------:R-:W-:Y:S01]  /*6930*/  SHF.R.S32.HI R23, RZ, 0x1f, R22 ;  /* 0x0000001fff177819 */ /* 0x000fe20000011416 */
[----:B------:R-:W-:-:S04]  /*6940*/  UIADD3 UR37, UR38, UR37, URZ ;  /* 0x0000002526257290 */ /* 0x000fc8000fffe03f */
[----:B------:R-:W-:-:S04]  /*6950*/  USHF.R.U32.HI UR4, URZ, 0x2, UR37 ;  /* 0x000000023f047899 */ /* 0x000fc80008011625 */
[----:B------:R-:W-:Y:S02]  /*6960*/  ULOP3.LUT UR4, UR4, 0x1, URZ, 0xc0, !UPT ;  /* 0x0000000104047892 */ /* 0x000fe4000f8ec03f */
[----:B------:R-:W-:Y:S02]  /*6970*/  UISETP.GT.U32.AND UP1, UPT, UR37, 0x3, UPT ;  /* 0x000000032500788c */ /* 0x000fe4000bf24070 */
[----:B------:R-:W-:Y:S02]  /*6980*/  UISETP.NE.U32.AND UP0, UPT, UR4, 0x1, UPT ;  /* 0x000000010400788c */ /* 0x000fe4000bf05070 */
[----:B------:R-:W-:Y:S02]  /*6990*/  UISETP.LT.U32.AND UP1, UPT, UR38, 0x4, UP1 ;  /* 0x000000042600788c */ /* 0x000fe40008f21070 */
[----:B------:R-:W-:Y:S02]  /*69a0*/  UISETP.GT.U32.AND UP0, UPT, UR38, 0x3, !UP0 ;  /* 0x000000032600788c */ /* 0x000fe4000c704070 */
[----:B------:R-:W-:-:S02]  /*69b0*/  USEL UR5, URZ, 0x1, !UP1 ;  /* 0x000000013f057887 */ /* 0x000fc4000c800000 */
[----:B------:R-:W-:Y:S01]  /*69c0*/  USEL UR4, URZ, 0x1, !UP0 ;  /* 0x000000013f047887 */ /* 0x000fe2000c000000 */
[----:B------:R-:W-:Y:S01]  /*69d0*/  LOP3.LUT R20, R20, R21, RZ, 0xfc, !PT ;  /* 0x0000001514147212 */ /* 0x000fe200078efcff */
[----:B------:R-:W-:Y:S01]  /*69e0*/  IMAD.MOV.U32 R21, RZ, RZ, RZ ;  /* 0x000000ffff157224 */ /* 0x000fe200078e00ff */
[----:B------:R-:W-:Y:S02]  /*69f0*/  ULOP3.LUT UR37, UR37, 0x3, URZ, 0xc0, !UPT ;  /* 0x0000000325257892 */ /* 0x000fe4000f8ec03f */
[----:B------:R-:W-:Y:S01]  /*6a00*/  ULOP3.LUT UR36, UR4, UR36, UR5, 0x96, !UPT ;  /* 0x0000002404247292 */ /* 0x000fe2000f8e9605 */
[----:B------:R-:W-:Y:S01]  /*6a10*/  IMAD.WIDE R20, R18, 0xc0, R20 ;  /* 0x000000c012147825 */ /* 0x000fe200078e0214 */
[----:B--2---:R-:W-:-:S03]  /*6a20*/  SHF.R.S32.HI R4, RZ, 0x1f, R227 ;  /* 0x0000001fff047819 */ /* 0x004fc600000114e3 */
[----:B------:R-:W-:-:S04]  /*6a30*/  IMAD.WIDE.U32 R6, R227, UR6, R22 ;  /* 0x00000006e3067c25 */ /* 0x000fc8000f8e0016 */
[----:B------:R-:W-:-:S04]  /*6a40*/  IMAD R5, R4, UR6, RZ ;  /* 0x0000000604057c24 */ /* 0x000fc8000f8e02ff */
[----:B------:R-:W-:-:S04]  /*6a50*/  IMAD R5, R227, UR7, R5 ;  /* 0x00000007e3057c24 */ /* 0x000fc8000f8e0205 */
[----:B------:R-:W-:Y:S02]  /*6a60*/  IMAD.IADD R7, R7, 0x1, R5 ;  /* 0x0000000107077824 */ /* 0x000fe400078e0205 */
[----:B------:R-:W-:-:S05]  /*6a70*/  IMAD.MOV.U32 R5, RZ, RZ, -0x1 ;  /* 0xffffffffff057424 */ /* 0x000fca00078e00ff */
[----:B------:R0:W-:Y:S01]  /*6a80*/  STL [R1+0x98], R5 ;  /* 0x0000980501007387 */ /* 0x0001e20000100800 */
[----:B------:R-:W-:Y:S05]  /*6a90*/  @P0 BRA `(.L_x_32) ;  /* 0x000000d800dc0947 */ /* 0x000fea0003800000 */
[----:B------:R-:W1:Y:S01]  /*6aa0*/  LDC.64 R18, c[0x0][0x5c8] ;  /* 0x00017200ff127b82 */ /* 0x000e620000000a00 */
[----:B-----5:R-:W-:Y:S01]  /*6ab0*/  FSETP.NEU.AND P2, PT, R16, RZ, PT ;  /* 0x000000ff1000720b */ /* 0x020fe20003f4d000 */
[----:B------:R-:W-:Y:S01]  /*6ac0*/  BSSY B0, `(.L_x_32) ;  /* 0x0000db4000007945 */ /* 0x000fe20003800000 */
[----:B------:R-:W-:-:S04]  /*6ad0*/  ISETP.GT.AND P0, PT, R3, RZ, PT ;  /* 0x000000ff0300720c */ /* 0x000fc80003f04270 */
[----:B------:R-:W-:Y:S01]  /*6ae0*/  ISETP.GT.AND P1, PT, R0, RZ, P0 ;  /* 0x000000ff0000720c */ /* 0x000fe20000724270 */
[-C--:B-1----:R-:W-:Y:S02]  /*6af0*/  IMAD R14, R21, R18.reuse, RZ ;  /* 0x00000012150e7224 */ /* 0x082fe400078e02ff */
[----:B------:R-:W-:-:S04]  /*6b00*/  IMAD.WIDE.U32 R6, R20, R18, R6 ;  /* 0x0000001214067225 */ /* 0x000fc800078e0006 */
[----:B------:R-:W-:-:S04]  /*6b10*/  IMAD R14, R20, R19, R14 ;  /* 0x00000013140e7224 */ /* 0x000fc800078e020e */
[----:B------:R-:W-:Y:S01]  /*6b20*/  IMAD.IADD R14, R7, 0x1, R14 ;  /* 0x00000001070e7824 */ /* 0x000fe200078e020e */
[----:B------:R-:W-:Y:S06]  /*6b30*/  @!P2 BRA `(.L_x_33) ;  /* 0x00000098006ca947 */ /* 0x000fec0003800000 */
[----:B------:R-:W1:Y:S01]  /*6b40*/  LDC.64 R218, c[0x0][0x5b8] ;  /* 0x00016e00ffda7b82 */ /* 0x000e620000000a00 */
[----:B------:R-:W2:Y:S01]  /*6b50*/  LDL.LU R15, [R1+0x40] ;  /* 0x00004000010f7983 */ /* 0x000ea20000300800 */
[----:B------:R-:W-:-:S06]  /*6b60*/  ULDC.64 UR4, c[0x0][0x5c0] ;  /* 0x0001700000047ab9 */ /* 0x000fcc0000000a00 */
[----:B------:R-:W3:Y:S08]  /*6b70*/  LDC.64 R10, c[0x0][0x5b0] ;  /* 0x00016c00ff0a7b82 */ /* 0x000ef00000000a00 */
[----:B------:R-:W4:Y:S01]  /*6b80*/  LDC.64 R8, c[0x0][0x5a8] ;  /* 0x00016a00ff087b82 */ /* 0x000f220000000a00 */
[-C--:B-1----:R-:W-:Y:S02]  /*6b90*/  IMAD R226, R4, R218.reuse, RZ ;  /* 0x000000da04e27224 */ /* 0x082fe400078e02ff */
[----:B------:R-:W-:-:S04]  /*6ba0*/  IMAD.WIDE.U32 R220, R227, R218, R22 ;  /* 0x000000dae3dc7225 */ /* 0x000fc800078e0016 */
[----:B------:R-:W-:Y:S02]  /*6bb0*/  IMAD R226, R227, R219, R226 ;  /* 0x000000dbe3e27224 */ /* 0x000fe400078e02e2 */
[-C--:B---3--:R-:W-:Y:S02]  /*6bc0*/  IMAD R224, R21, R10.reuse, RZ ;  /* 0x0000000a15e07224 */ /* 0x088fe400078e02ff */
[----:B------:R-:W-:Y:S02]  /*6bd0*/  IMAD.IADD R217, R221, 0x1, R226 ;  /* 0x00000001ddd97824 */ /* 0x000fe400078e02e2 */
[----:B------:R-:W-:Y:S02]  /*6be0*/  IMAD.MOV.U32 R216, RZ, RZ, R220 ;  /* 0x000000ffffd87224 */ /* 0x000fe400078e00dc */
[C---:B------:R-:W-:Y:S02]  /*6bf0*/  IMAD R224, R20.reuse, R11, R224 ;  /* 0x0000000b14e07224 */ /* 0x040fe400078e02e0 */
[----:B0-----:R-:W-:-:S05]  /*6c00*/  IMAD.WIDE.U32 R4, R20, R10, R216 ;  /* 0x0000000a14047225 */ /* 0x001fca00078e00d8 */
[----:B------:R-:W-:Y:S02]  /*6c10*/  IADD3 R5, R5, R224, RZ ;  /* 0x000000e005057210 */ /* 0x000fe40007ffe0ff */
[----:B----4-:R-:W-:-:S04]  /*6c20*/  LEA R12, P2, R4, R8, 0x1 ;  /* 0x00000008040c7211 */ /* 0x010fc800078408ff */
[----:B------:R-:W-:-:S05]  /*6c30*/  LEA.HI.X R13, R4, R9, R5, 0x1, P2 ;  /* 0x00000009040d7211 */ /* 0x000fca00010f0c05 */
[----:B------:R-:W3:Y:S01]  /*6c40*/  @P1 LDG.E.LTC128B.U16 R219, desc[UR48][R12.64] ;  /* 0x000000300cdb1981 */ /* 0x000ee2000c1e1520 */
[----:B------:R-:W-:Y:S01]  /*6c50*/  ISETP.GT.AND P4, PT, R3, 0x1, PT ;  /* 0x000000010300780c */ /* 0x000fe20003f84270 */
[----:B------:R-:W-:Y:S01]  /*6c60*/  BSSY B1, `(.L_x_34) ;  /* 0x0000013000017945 */ /* 0x000fe20003800000 */
[----:B------:R-:W-:-:S11]  /*6c70*/  LOP3.LUT R17, R17, 0xfffffffd, RZ, 0xc0, !PT ;  /* 0xfffffffd11117812 */ /* 0x000fd600078ec0ff */
[----:B------:R-:W-:Y:S01]  /*6c80*/  @P4 LOP3.LUT R17, R17, 0x2, RZ, 0xfc, !PT ;  /* 0x0000000211114812 */ /* 0x000fe200078efcff */
[----:B---3--:R-:W-:-:S04]  /*6c90*/  IMAD.U32 R4, R219, 0x10000, RZ ;  /* 0x00010000db047824 */ /* 0x008fc800078e00ff */
[----:B------:R-:W-:-:S04]  /*6ca0*/  FMUL R4, R4, R16 ;  /* 0x0000001004047220 */ /* 0x000fc80000400000 */
[----:B--2---:R-:W-:Y:S01]  /*6cb0*/  FFMA R7, R15, R2, R4 ;  /* 0x000000020f077223 */ /* 0x004fe20000000004 */
[----:B------:R-:W-:-:S04]  /*6cc0*/  LEA R4, P2, R6, UR4, 0x1 ;  /* 0x0000000406047c11 */ /* 0x000fc8000f8408ff */
[----:B------:R-:W-:Y:S02]  /*6cd0*/  LEA.HI.X R5, R6, UR5, R14, 0x1, P2 ;  /* 0x0000000506057c11 */ /* 0x000fe400090f0c0e */
[----:B------:R-:W-:-:S05]  /*6ce0*/  F2FP.BF16.F32.PACK_AB R6, RZ, R7 ;  /* 0x00000007ff06723e */ /* 0x000fca00000010ff */
[----:B------:R0:W-:Y:S02]  /*6cf0*/  @P1 STG.E.U16 desc[UR48][R4.64], R6 ;  /* 0x0000000604001986 */ /* 0x0001e4000c101530 */
[----:B0-----:R-:W-:-:S04]  /*6d00*/  IMAD.WIDE.U32 R6, R20, R10, R22 ;  /* 0x0000000a14067225 */ /* 0x001fc800078e0016 */
[----:B------:R-:W-:Y:S02]  /*6d10*/  IMAD.IADD R7, R224, 0x1, R7 ;  /* 0x00000001e0077824 */ /* 0x000fe400078e0207 */
[----:B------:R-:W-:-:S04]  /*6d20*/  IMAD.WIDE.U32 R6, R227, R218, R6 ;  /* 0x000000dae3067225 */ /* 0x000fc800078e0006 */
[----:B------:R-:W-:Y:S01]  /*6d30*/  IMAD.IADD R7, R226, 0x1, R7 ;  /* 0x00000001e2077824 */ /* 0x000fe200078e0207 */
[----:B------:R-:W-:-:S04]  /*6d40*/  LEA R14, P1, R6, R8, 0x1 ;  /* 0x00000008060e7211 */ /* 0x000fc800078208ff */
[----:B------:R-:W-:Y:S02]  /*6d50*/  LEA.HI.X R15, R6, R9, R7, 0x1, P1 ;  /* 0x00000009060f7211 */ /* 0x000fe400008f0c07 */
[----:B------:R-:W-:-:S13]  /*6d60*/  ISETP.GT.AND P1, PT, R0, RZ, P4 ;  /* 0x000000ff0000720c */ /* 0x000fda0002724270 */
[----:B------:R-:W-:Y:S05]  /*6d70*/  @!P1 BRA `(.L_x_35) ;  /* 0x0000000000049947 */ /* 0x000fea0003800000 */
[----:B------:R0:W5:Y:S02]  /*6d80*/  LDG.E.LTC128B.U16 R219, desc[UR48][R14.64+0x2] ;  /* 0x000002300edb7981 */ /* 0x000164000c1e1520 */
.L_x_35:
[----:B------:R-:W-:Y:S05]  /*6d90*/  BSYNC B1 ;  /* 0x0000000000017941 */ /* 0x000fea0003800000 */
.L_x_34:
[----:B------:R-:W2:Y:S01]  /*6da0*/  LDL.LU R7, [R1+0x44] ;  /* 0x0000440001077983 */ /* 0x000ea20000300800 */
[----:B-----5:R-:W-:Y:S01]  /*6db0*/  IMAD.U32 R6, R219, 0x10000, RZ ;  /* 0x00010000db067824 */ /* 0x020fe200078e00ff */
[C---:B------:R-:W-:Y:S01]  /*6dc0*/  SHF.L.U64.HI R223, R10.reuse, 0x3, R11 ;  /* 0x000000030adf7819 */ /* 0x040fe2000001020b */
[----:B------:R-:W-:Y:S01]  /*6dd0*/  IMAD.SHL.U32 R222, R10, 0x8, RZ ;  /* 0x000000080ade7824 */ /* 0x000fe200078e00ff */
[----:B------:R-:W3:Y:S01]  /*6de0*/  LDL.LU R225, [R1+0x48] ;  /* 0x0000480001e17983 */ /* 0x000ee20000300800 */
[----:B------:R-:W-:-:S04]  /*6df0*/  FMUL R6, R6, R16 ;  /* 0x0000001006067220 */ /* 0x000fc80000400000 */
[----:B--2---:R-:W-:-:S05]  /*6e00*/  FFMA R6, R7, R2, R6 ;  /* 0x0000000207067223 */ /* 0x004fca0000000006 */
[----:B------:R-:W-:-:S05]  /*6e10*/  F2FP.BF16.F32.PACK_AB R6, RZ, R6 ;  /* 0x00000006ff06723e */ /* 0x000fca00000010ff */
[----:B------:R1:W-:Y:S01]  /*6e20*/  @P1 STG.E.U16 desc[UR48][R4.64+0x2], R6 ;  /* 0x0000020604001986 */ /* 0x0003e2000c101530 */
[----:B------:R-:W-:Y:S01]  /*6e30*/  ISETP.GT.AND P1, PT, R0, 0x8, P0 ;  /* 0x000000080000780c */ /* 0x000fe20000724270 */
[----:B-1----:R-:W-:-:S04]  /*6e40*/  IMAD.WIDE.U32 R6, R20, R10, R222 ;  /* 0x0000000a14067225 */ /* 0x002fc800078e00de */
[----:B------:R-:W-:Y:S01]  /*6e50*/  IMAD.IADD R224, R224, 0x1, R7 ;  /* 0x00000001e0e07824 */ /* 0x000fe200078e0207 */
[----:B------:R-:W-:-:S05]  /*6e60*/  IADD3 R7, P2, R220, R6, RZ ;  /* 0x00000006dc077210 */ /* 0x000fca0007f5e0ff */
[----:B------:R-:W-:Y:S01]  /*6e70*/  IMAD.X R13, R224, 0x1, R217, P2 ;  /* 0x00000001e00d7824 */ /* 0x000fe200010e06d9 */
[----:B------:R-:W-:-:S04]  /*6e80*/  LEA R12, P2, R7, R8, 0x1 ;  /* 0x00000008070c7211 */ /* 0x000fc800078408ff */
[----:B------:R-:W-:-:S05]  /*6e90*/  LEA.HI.X R13, R7, R9, R13, 0x1, P2 ;  /* 0x00000009070d7211 */ /* 0x000fca00010f0c0d */
[----:B------:R-:W2:Y:S01]  /*6ea0*/  @P1 LDG.E.LTC128B.U16 R219, desc[UR48][R12.64] ;  /* 0x000000300cdb1981 */ /* 0x000ea2000c1e1520 */
[----:B------:R-:W-:Y:S01]  /*6eb0*/  IADD3 R6, P2, R22, R6, RZ ;  /* 0x0000000616067210 */ /* 0x000fe20007f5e0ff */
[----:B------:R-:W-:Y:S04]  /*6ec0*/  BSSY B1, `(.L_x_36) ;  /* 0x0000015000017945 */ /* 0x000fe80003800000 */
[----:B------:R-:W-:Y:S02]  /*6ed0*/  IMAD.X R7, R23, 0x1, R224, P2 ;  /* 0x0000000117077824 */ /* 0x000fe400010e06e0 */
[----:B------:R-:W-:-:S04]  /*6ee0*/  IMAD.WIDE.U32 R6, R227, R218, R6 ;  /* 0x000000dae3067225 */ /* 0x000fc800078e0006 */
[----:B------:R-:W-:Y:S02]  /*6ef0*/  IMAD.IADD R7, R226, 0x1, R7 ;  /* 0x00000001e2077824 */ /* 0x000fe400078e0207 */
[----:B------:R-:W-:-:S05]  /*6f00*/  IMAD.SHL.U32 R227, R18, 0x10, RZ ;  /* 0x0000001012e37824 */ /* 0x000fca00078e00ff */
[----:B------:R1:W-:Y:S01]  /*6f10*/  STL [R1+0x44], R227 ;  /* 0x000044e301007387 */ /* 0x0003e20000100800 */
[----:B--2---:R-:W-:-:S04]  /*6f20*/  IMAD.U32 R12, R219, 0x10000, RZ ;  /* 0x00010000db0c7824 */ /* 0x004fc800078e00ff */
[----:B------:R-:W-:-:S04]  /*6f30*/  FMUL R12, R12, R16 ;  /* 0x000000100c0c7220 */ /* 0x000fc80000400000 */
[----:B---3--:R-:W-:Y:S01]  /*6f40*/  FFMA R224, R225, R2, R12 ;  /* 0x00000002e1e07223 */ /* 0x008fe2000000000c */
[----:B------:R-:W-:Y:S02]  /*6f50*/  LEA R12, P2, R6, R8, 0x1 ;  /* 0x00000008060c7211 */ /* 0x000fe400078408ff */
[----:B------:R-:W-:Y:S02]  /*6f60*/  SHF.L.U64.HI R225, R18, 0x4, R19 ;  /* 0x0000000412e17819 */ /* 0x000fe40000010213 */
[----:B------:R-:W-:Y:S02]  /*6f70*/  LEA.HI.X R13, R6, R9, R7, 0x1, P2 ;  /* 0x00000009060d7211 */ /* 0x000fe400010f0c07 */
[----:B------:R-:W-:Y:S01]  /*6f80*/  F2FP.BF16.F32.PACK_AB R7, RZ, R224 ;  /* 0x000000e0ff07723e */ /* 0x000fe200000010ff */
[----:B------:R1:W-:Y:S01]  /*6f90*/  STL [R1+0x40], R225 ;  /* 0x000040e101007387 */ /* 0x0003e20000100800 */
[----:B------:R-:W-:Y:S02]  /*6fa0*/  IADD3 R6, P3, R227, R4, RZ ;  /* 0x00000004e3067210 */ /* 0x000fe40007f7e0ff */
[----:B------:R-:W-:-:S02]  /*6fb0*/  PRMT R224, R7, 0x7610, R224 ;  /* 0x0000761007e07816 */ /* 0x000fc400000000e0 */
[----:B------:R-:W-:Y:S01]  /*6fc0*/  ISETP.GT.AND P2, PT, R0, 0x8, P4 ;  /* 0x000000080000780c */ /* 0x000fe20002744270 */
[----:B------:R-:W-:-:S05]  /*6fd0*/  IMAD.X R7, R225, 0x1, R5, P3 ;  /* 0x00000001e1077824 */ /* 0x000fca00018e0605 */
[----:B------:R1:W-:Y:S07]  /*6fe0*/  @P1 STG.E.U16 desc[UR48][R6.64], R224 ;  /* 0x000000e006001986 */ /* 0x0003ee000c101530 */
[----:B------:R-:W-:Y:S05]  /*6ff0*/  @!P2 BRA `(.L_x_37) ;  /* 0x000000000004a947 */ /* 0x000fea0003800000 */
[----:B------:R2:W5:Y:S02]  /*7000*/  LDG.E.LTC128B.U16 R219, desc[UR48][R12.64+0x2] ;  /* 0x000002300cdb7981 */ /* 0x000564000c1e1520 */
.L_x_37:
[----:B------:R-:W-:Y:S05]  /*7010*/  BSYNC B1 ;  /* 0x0000000000017941 */ /* 0x000fea0003800000 */
.L_x_36:
[----:B-1----:R-:W3:Y:S01]  /*7020*/  LDL.LU R225, [R1+0x4c] ;  /* 0x00004c0001e17983 */ /* 0x002ee20000300800 */
[----:B-----5:R-:W-:Y:S01]  /*7030*/  IMAD.U32 R224, R219, 0x10000, RZ ;  /* 0x00010000dbe07824 */ /* 0x020fe200078e00ff */
[----:B------:R-:W-:Y:S01]  /*7040*/  ISETP.GT.AND P3, PT, R3, 0x8, PT ;  /* 0x000000080300780c */ /* 0x000fe20003f64270 */
[----:B------:R-:W-:Y:S01]  /*7050*/  BSSY B1, `(.L_x_38) ;  /* 0x000000a000017945 */ /* 0x000fe20003800000 */
[----:B------:R-:W-:Y:S01]  /*7060*/  LOP3.LUT R17, R17, 0xfffffffb, RZ, 0xc0, !PT ;  /* 0xfffffffb11117812 */ /* 0x000fe200078ec0ff */
[----:B------:R-:W-:Y:S01]  /*7070*/  FMUL R224, R224, R16 ;  /* 0x00000010e0e07220 */ /* 0x000fe20000400000 */
[----:B------:R-:W-:-:S09]  /*7080*/  ISETP.GT.AND P1, PT, R0, RZ, P3 ;  /* 0x000000ff0000720c */ /* 0x000fd20001f24270 */
[----:B------:R-:W-:Y:S01]  /*7090*/  @P3 LOP3.LUT R17, R17, 0x4, RZ, 0xfc, !PT ;  /* 0x0000000411113812 */ /* 0x000fe200078efcff */
[----:B---3--:R-:W-:-:S05]  /*70a0*/  FFMA R224, R225, R2, R224 ;  /* 0x00000002e1e07223 */ /* 0x008fca00000000e0 */
[----:B------:R-:W-:-:S05]  /*70b0*/  F2FP.BF16.F32.PACK_AB R224, RZ, R224 ;  /* 0x000000e0ffe0723e */ /* 0x000fca00000010ff */
[----:B------:R1:W-:Y:S01]  /*70c0*/  @P2 STG.E.U16 desc[UR48][R6.64+0x2], R224 ;  /* 0x000002e006002986 */ /* 0x0003e2000c101530 */
[----:B------:R-:W-:Y:S05]  /*70d0*/  @!P1 BRA `(.L_x_39) ;  /* 0x0000000000049947 */ /* 0x000fea0003800000 */
[----:B------:R3:W5:Y:S02]  /*70e0*/  LDG.E.LTC128B.U16 R219, desc[UR48][R14.64+0x10] ;  /* 0x000010300edb7981 */ /* 0x000764000c1e1520 */
.L_x_39:
[----:B------:R-:W-:Y:S05]  /*70f0*/  BSYNC B1 ;  /* 0x0000000000017941 */ /* 0x000fea0003800000 */
.L_x_38:
[----:B------:R-:W4:Y:S01]  /*7100*/  LDL.LU R225, [R1+0x50] ;  /* 0x0000500001e17983 */ /* 0x000f220000300800 */
[----:B-1---5:R-:W-:Y:S01]  /*7110*/  IMAD.U32 R224, R219, 0x10000, RZ ;  /* 0x00010000dbe07824 */ /* 0x022fe200078e00ff */
[----:B------:R-:W-:Y:S01]  /*7120*/  ISETP.GT.AND P6, PT, R3, 0x9, PT ;  /* 0x000000090300780c */ /* 0x000fe20003fc4270 */
[----:B------:R-:W-:Y:S01]  /*7130*/  BSSY B1, `(.L_x_40) ;  /* 0x000000a000017945 */ /* 0x000fe20003800000 */
[----:B------:R-:W-:Y:S01]  /*7140*/  LOP3.LUT R17, R17, 0xfffffffe, RZ, 0xc0, !PT ;  /* 0xfffffffe11117812 */ /* 0x000fe200078ec0ff */
[----:B------:R-:W-:Y:S01]  /*7150*/  FMUL R224, R224, R16 ;  /* 0x00000010e0e07220 */ /* 0x000fe20000400000 */
[----:B------:R-:W-:-:S09]  /*7160*/  ISETP.GT.AND P2, PT, R0, RZ, P6 ;  /* 0x000000ff0000720c */ /* 0x000fd20003744270 */
[----:B------:R-:W-:Y:S01]  /*7170*/  @P6 LOP3.LUT R17, R17, 0x1, RZ, 0xfc, !PT ;  /* 0x0000000111116812 */ /* 0x000fe200078efcff */
[----:B----4-:R-:W-:-:S05]  /*7180*/  FFMA R224, R225, R2, R224 ;  /* 0x00000002e1e07223 */ /* 0x010fca00000000e0 */
[----:B------:R-:W-:-:S05]  /*7190*/  F2FP.BF16.F32.PACK_AB R224, RZ, R224 ;  /* 0x000000e0ffe0723e */ /* 0x000fca00000010ff */
[----:B------:R1:W-:Y:S01]  /*71a0*/  @P1 STG.E.U16 desc[UR48][R4.64+0x10], R224 ;  /* 0x000010e004001986 */ /* 0x0003e2000c101530 */
[----:B------:R-:W-:Y:S05]  /*71b0*/  @!P2 BRA `(.L_x_41) ;  /* 0x000000000004a947 */ /* 0x000fea0003800000 */
[----:B------:R4:W5:Y:S02]  /*71c0*/  LDG.E.LTC128B.U16 R219, desc[UR48][R14.64+0x12] ;  /* 0x000012300edb7981 */ /* 0x000964000c1e1520 */
.L_x_41:
[----:B------:R-:W-:Y:S05]  /*71d0*/  BSYNC B1 ;  /* 0x0000000000017941 */ /* 0x000fea0003800000 */
.L_x_40:
[----:B------:R-:W2:Y:S01]  /*71e0*/  LDL.LU R225, [R1+0x54] ;  /* 0x0000540001e17983 */ /* 0x000ea20000300800 */
[----:B-1---5:R-:W-:Y:S01]  /*71f0*/  IMAD.U32 R224, R219, 0x10000, RZ ;  /* 0x00010000dbe07824 */ /* 0x022fe200078e00ff */
[----:B------:R-:W-:Y:S01]  /*7200*/  ISETP.GT.AND P1, PT, R0, 0x8, P3 ;  /* 0x000000080000780c */ /* 0x000fe20001f24270 */
[----:B------:R-:W-:Y:S02]  /*7210*/  BSSY B1, `(.L_x_42) ;  /* 0x0000007000017945 */ /* 0x000fe40003800000 */
[----:B------:R-:W-:-:S04]  /*7220*/  FMUL R224, R224, R16 ;  /* 0x00000010e0e07220 */ /* 0x000fc80000400000 */
[----:B--2---:R-:W-:-:S05]  /*7230*/  FFMA R224, R225, R2, R224 ;  /* 0x00000002e1e07223 */ /* 0x004fca00000000e0 */
[----:B------:R-:W-:-:S05]  /*7240*/  F2FP.BF16.F32.PACK_AB R224, RZ, R224 ;  /* 0x000000e0ffe0723e */ /* 0x000fca00000010ff */
[----:B------:R1:W-:Y:S01]  /*7250*/  @P2 STG.E.U16 desc[UR48][R4.64+0x12], R224 ;  /* 0x000012e004002986 */ /* 0x0003e2000c101530 */
[----:B------:R-:W-:Y:S05]  /*7260*/  @!P1 BRA `(.L_x_43) ;  /* 0x0000000000049947 */ /* 0x000fea0003800000 */
[----:B------:R2:W5:Y:S02]  /*7270*/  LDG.E.LTC128B.U16 R219, desc[UR48][R12.64+0x10] ;  /* 0x000010300cdb7981 */ /* 0x000564000c1e1520 */
.L_x_43:
[----:B------:R-:W-:Y:S05]  /*7280*/  BSYNC B1 ;  /* 0x0000000000017941 */ /* 0x000fea0003800000 */
.L_x_42:
[----:B------:R-:W3:Y:S01]  /*7290*/  LDL.LU R225, [R1+0x58] ;  /* 0x0000580001e17983 */ /* 0x000ee20000300800 */
[----:B-1---5:R-:W-:Y:S01]  /*72a0*/  IMAD.U32 R224, R219, 0x10000, RZ ;  /* 0x00010000dbe07824 */ /* 0x022fe200078e00ff */
[----:B------:R-:W-:Y:S01]  /*72b0*/  ISETP.GT.AND P2, PT, R0, 0x8, P6 ;  /* 0x000000080000780c */ /* 0x000fe20003744270 */
[----:B------:R-:W-:Y:S02]  /*72c0*/  BSSY B1, `(.L_x_44) ;  /* 0x0000007000017945 */ /* 0x000fe40003800000 */
[----:B------:R-:W-:-:S04]  /*72d0*/  FMUL R224, R224, R16 ;  /* 0x00000010e0e07220 */ /* 0x000fc80000400000 */
[----:B---3--:R-:W-:-:S05]  /*72e0*/  FFMA R224, R225, R2, R224 ;  /* 0x00000002e1e07223 */ /* 0x008fca00000000e0 */
[----:B------:R-:W-:-:S05]  /*72f0*/  F2FP.BF16.F32.PACK_AB R224, RZ, R224 ;  /* 0x000000e0ffe0723e */ /* 0x000fca00000010ff */
[----:B------:R1:W-:Y:S01]  /*7300*/  @P1 STG.E.U16 desc[UR48][R6.64+0x10], R224 ;  /* 0x000010e006001986 */ /* 0x0003e2000c101530 */
[----:B------:R-:W-:Y:S05]  /*7310*/  @!P2 BRA `(.L_x_45) ;  /* 0x000000000004a947 */ /* 0x000fea0003800000 */
[----:B------:R3:W5:Y:S02]  /*7320*/  LDG.E.LTC128B.U16 R219, desc[UR48][R12.64+0x12] ;  /* 0x000012300cdb7981 */ /* 0x000764000c1e1520 */
.L_x_45:
[----:B------:R-:W-:Y:S05]  /*7330*/  BSYNC B1 ;  /* 0x0000000000017941 */ /* 0x000fea0003800000 */
.L_x_44:
[----:B------:R-:W2:Y:S01]  /*7340*/  LDL.LU R225, [R1+0x5c] ;  /* 0x00005c0001e17983 */ /* 0x000ea20000300800 */
[----:B-1---5:R-:W-:Y:S01]  /*7350*/  IMAD.U32 R224, R219, 0x10000, RZ ;  /* 0x00010000dbe07824 */ /* 0x022fe200078e00ff */
[----:B------:R-:W-:Y:S01]  /*7360*/  ISETP.GT.AND P4, PT, R3, 0x10, PT ;  /* 0x000000100300780c */ /* 0x000fe20003f84270 */
[----:B------:R-:W-:Y:S01]  /*7370*/  BSSY B1, `(.L_x_46) ;  /* 0x0000009000017945 */ /* 0x000fe20003800000 */
[----:B------:R-:W-:Y:S01]  /*7380*/  PRMT R227, R219, 0x7610, R227 ;  /* 0x00007610dbe37816 */ /* 0x000fe200000000e3 */
[----:B------:R-:W-:Y:S01]  /*7390*/  FMUL R224, R224, R16 ;  /* 0x00000010e0e07220 */ /* 0x000fe20000400000 */
[----:B------:R-:W-:-:S03]  /*73a0*/  ISETP.GT.AND P1, PT, R0, RZ, P4 ;  /* 0x000000ff0000720c */ /* 0x000fc60002724270 */
[----:B--2---:R-:W-:-:S05]  /*73b0*/  FFMA R224, R225, R2, R224 ;  /* 0x00000002e1e07223 */ /* 0x004fca00000000e0 */
[----:B------:R-:W-:-:S05]  /*73c0*/  F2FP.BF16.F32.PACK_AB R224, RZ, R224 ;  /* 0x000000e0ffe0723e */ /* 0x000fca00000010ff */
[----:B------:R1:W-:Y:S01]  /*73d0*/  @P2 STG.E.U16 desc[UR48][R6.64+0x12], R224 ;  /* 0x000012e006002986 */ /* 0x0003e2000c101530 */
[----:B------:R-:W-:Y:S05]  /*73e0*/  @!P1 BRA `(.L_x_47) ;  /* 0x0000000000049947 */ /* 0x000fea0003800000 */
[----:B------:R2:W5:Y:S02]  /*73f0*/  LDG.E.LTC128B.U16 R227, desc[UR48][R14.64+0x20] ;  /* 0x000020300ee37981 */ /* 0x000564000c1e1520 */
.L_x_47:
[----:B------:R-:W-:Y:S05]  /*7400*/  BSYNC B1 ;  /* 0x0000000000017941 */ /* 0x000fea0003800000 */
.L_x_46:
[----:B-1----:R-:W3:Y:S01]  /*7410*/  LDL.LU R224, [R1+0x60] ;  /* 0x0000600001e07983 */ /* 0x002ee20000300800 */
[----:B-----5:R-:W-:-:S04]  /*7420*/  IMAD.U32 R219, R227, 0x10000, RZ ;  /* 0x00010000e3db7824 */ /* 0x020fc800078e00ff */
[----:B------:R-:W-:-:S04]  /*7430*/  FMUL R219, R219, R16 ;  /* 0x00000010dbdb7220 */ /* 0x000fc80000400000 */
[----:B---3--:R-:W-:-:S05]  /*7440*/  FFMA R219, R224, R2, R219 ;  /* 0x00000002e0db7223 */ /* 0x008fca00000000db */
[----:B------:R-:W-:-:S05]  /*7450*/  F2FP.BF16.F32.PACK_AB R219, RZ, R219 ;  /* 0x000000dbffdb723e */ /* 0x000fca00000010ff */
[----:B------:R1:W-:Y:S02]  /*7460*/  @P1 STG.E.U16 desc[UR48][R4.64+0x20], R219 ;  /* 0x000020db04001986 */ /* 0x0003e4000c101530 */
[----:B-1----:R-:W-:-:S05]  /*7470*/  IADD3 R219, P1, R20, 0x80, RZ ;  /* 0x0000008014db7810 */ /* 0x002fca0007f3e0ff */
[----:B------:R-:W-:Y:S02]  /*7480*/  IMAD.X R20, RZ, RZ, R21, P1 ;  /* 0x000000ffff147224 */ /* 0x000fe400008e0615 */
[----:B------:R-:W-:-:S04]  /*7490*/  IMAD.WIDE.U32 R228, R219, R10, R222 ;  /* 0x0000000adbe47225 */ /* 0x000fc800078e00de */
[-C--:B------:R-:W-:Y:S02]  /*74a0*/  IMAD R20, R20, R10.reuse, RZ ;  /* 0x0000000a14147224 */ /* 0x080fe400078e02ff */
[----:B------:R-:W-:-:S04]  /*74b0*/  IMAD.WIDE.U32 R222, R219, R10, R216 ;  /* 0x0000000adbde7225 */ /* 0x000fc800078e00d8 */
[C---:B------:R-:W-:Y:S02]  /*74c0*/  IMAD R221, R219.reuse, R11, R20 ;  /* 0x0000000bdbdd7224 */ /* 0x040fe400078e0214 */
[----:B------:R-:W-:Y:S02]  /*74d0*/  IMAD.WIDE.U32 R20, R219, R10, R22 ;  /* 0x0000000adb147225 */ /* 0x000fe400078e0016 */
[----:B------:R-:W3:Y:S01]  /*74e0*/  LDL.LU R219, [R1+0x8c] ;  /* 0x00008c0001db7983 */ /* 0x000ee20000300800 */
[----:B------:R-:W-:Y:S01]  /*74f0*/  LEA R224, P1, R222, R8, 0x1 ;  /* 0x00000008dee07211 */ /* 0x000fe200078208ff */
[----:B------:R-:W-:Y:S01]  /*7500*/  IMAD.IADD R11, R221, 0x1, R21 ;  /* 0x00000001dd0b7824 */ /* 0x000fe200078e0215 */
[----:B------:R-:W-:Y:S01]  /*7510*/  ISETP.GT.AND P3, PT, R3, 0x11, PT ;  /* 0x000000110300780c */ /* 0x000fe20003f64270 */
[----:B------:R-:W-:Y:S01]  /*7520*/  IMAD.MOV.U32 R10, RZ, RZ, R20 ;  /* 0x000000ffff0a7224 */ /* 0x000fe200078e0014 */
[----:B------:R-:W-:Y:S01]  /*7530*/  BSSY B1, `(.L_x_48) ;  /* 0x0000016000017945 */ /* 0x000fe20003800000 */
[----:B------:R-:W-:-:S02]  /*7540*/  IMAD.IADD R216, R221, 0x1, R229 ;  /* 0x00000001ddd87824 */ /* 0x000fc400078e02e5 */
[----:B---3--:R-:W-:-:S04]  /*7550*/  IMAD.WIDE.U32 R20, R219, R218, R10 ;  /* 0x000000dadb147225 */ /* 0x008fc800078e000a */
[----:B------:R-:W-:Y:S02]  /*7560*/  IMAD.IADD R10, R223, 0x1, R221 ;  /* 0x00000001df0a7824 */ /* 0x000fe400078e02dd */
[----:B------:R-:W-:-:S03]  /*7570*/  IMAD.IADD R11, R226, 0x1, R21 ;  /* 0x00000001e20b7824 */ /* 0x000fc600078e0215 */
[----:B------:R-:W-:Y:S02]  /*7580*/  LEA.HI.X R225, R222, R9, R10, 0x1, P1 ;  /* 0x00000009dee17211 */ /* 0x000fe400008f0c0a */
[----:B------:R-:W-:-:S04]  /*7590*/  LEA R10, P1, R20, R8, 0x1 ;  /* 0x00000008140a7211 */ /* 0x000fc800078208ff */
[----:B------:R-:W-:Y:S02]  /*75a0*/  LEA.HI.X R11, R20, R9, R11, 0x1, P1 ;  /* 0x00000009140b7211 */ /* 0x000fe400008f0c0b */
[----:B------:R-:W-:-:S05]  /*75b0*/  IADD3 R20, P1, R22, R228, RZ ;  /* 0x000000e416147210 */ /* 0x000fca0007f3e0ff */
[----:B------:R-:W-:Y:S01]  /*75c0*/  IMAD.X R21, R23, 0x1, R216, P1 ;  /* 0x0000000117157824 */ /* 0x000fe200008e06d8 */
[----:B------:R-:W-:Y:S01]  /*75d0*/  IADD3 R220, P1, R220, R228, RZ ;  /* 0x000000e4dcdc7210 */ /* 0x000fe20007f3e0ff */
[----:B------:R-:W-:Y:S01]  /*75e0*/  IMAD.WIDE.U32 R218, R219, R218, R20 ;  /* 0x000000dadbda7225 */ /* 0x000fe200078e0014 */
[----:B------:R-:W-:-:S03]  /*75f0*/  PRMT R20, R227, 0x7610, R20 ;  /* 0x00007610e3147816 */ /* 0x000fc60000000014 */
[----:B------:R-:W-:Y:S01]  /*7600*/  IMAD.X R217, R216, 0x1, R217, P1 ;  /* 0x00000001d8d97824 */ /* 0x000fe200008e06d9 */
[----:B------:R-:W-:Y:S01]  /*7610*/  LEA R216, P1, R220, R8, 0x1 ;  /* 0x00000008dcd87211 */ /* 0x000fe200078208ff */
[----:B------:R-:W-:-:S03]  /*7620*/  IMAD.IADD R226, R226, 0x1, R219 ;  /* 0x00000001e2e27824 */ /* 0x000fc600078e02db */
[----:B------:R-:W-:Y:S02]  /*7630*/  LEA.HI.X R217, R220, R9, R217, 0x1, P1 ;  /* 0x00000009dcd97211 */ /* 0x000fe400008f0cd9 */
[----:B------:R-:W-:-:S04]  /*7640*/  LEA R8, P1, R218, R8, 0x1 ;  /* 0x00000008da087211 */ /* 0x000fc800078208ff */
[----:B------:R-:W-:Y:S02]  /*7650*/  LEA.HI.X R9, R218, R9, R226, 0x1, P1 ;  /* 0x00000009da097211 */ /* 0x000fe400008f0ce2 */
[----:B------:R-:W-:-:S13]  /*7660*/  ISETP.GT.AND P1, PT, R0, RZ, P3 ;  /* 0x000000ff0000720c */ /* 0x000fda0001f24270 */
[----:B------:R-:W-:Y:S05]  /*7670*/  @!P1 BRA `(.L_x_49) ;  /* 0x0000000000049947 */ /* 0x000fea0003800000 */
[----:B------:R1:W5:Y:S02]  /*7680*/  LDG.E.LTC128B.U16 R20, desc[UR48][R14.64+0x22] ;  /* 0x000022300e147981 */ /* 0x000364000c1e1520 */
.L_x_49:
[----:B------:R-:W-:Y:S05]  /*7690*/  BSYNC B1 ;  /* 0x0000000000017941 */ /* 0x000fea0003800000 */
.L_x_48:
[----:B------:R-:W3:Y:S01]  /*76a0*/  LDL.LU R22, [R1+0x64] ;  /* 0x0000640001167983 */ /* 0x000ee20000300800 */
[----:B-----5:R-:W-:Y:S01]  /*76b0*/  IMAD.U32 R21, R20, 0x10000, RZ ;  /* 0x0001000014157824 */ /* 0x020fe200078e00ff */
[----:B------:R-:W-:Y:S03]  /*76c0*/  BSSY B1, `(.L_x_50) ;  /* 0x0000008000017945 */ /* 0x000fe60003800000 */
[----:B------:R-:W-:-:S04]  /*76d0*/  FMUL R21, R21, R16 ;  /* 0x0000001015157220 */ /* 0x000fc80000400000 */
[----:B---3--:R-:W-:-:S05]  /*76e0*/  FFMA R21, R22, R2, R21 ;  /* 0x0000000216157223 */ /* 0x008fca0000000015 */
[----:B------:R-:W-:-:S05]  /*76f0*/  F2FP.BF16.F32.PACK_AB R21, RZ, R21 ;  /* 0x00000015ff15723e */ /* 0x000fca00000010ff */
[----:B------:R3:W-:Y:S01]  /*7700*/  @P1 STG.E.U16 desc[UR48][R4.64+0x22], R21 ;  /* 0x0000221504001986 */ /* 0x0007e2000c101530 */
[----:B------:R-:W-:-:S13]  /*7710*/  ISETP.GT.AND P1, PT, R0, 0x8, P4 ;  /* 0x000000080000780c */ /* 0x000fda0002724270 */
[----:B---3--:R-:W-:Y:S05]  /*7720*/  @!P1 BRA `(.L_x_51) ;  /* 0x0000000000049947 */ /* 0x008fea0003800000 */
[----:B------:R3:W5:Y:S02]  /*7730*/  LDG.E.LTC128B.U16 R20, desc[UR48][R12.64+0x20] ;  /* 0x000020300c147981 */ /* 0x000764000c1e1520 */
.L_x_51:
[----:B------:R-:W-:Y:S05]  /*7740*/  BSYNC B1 ;  /* 0x0000000000017941 */ /* 0x000fea0003800000 */
.L_x_50:
[----:B------:R-:W2:Y:S01]  /*7750*/  LDL.LU R22, [R1+0x68] ;  /* 0x0000680001167983 */ /* 0x000ea20000300800 */
[----:B-----5:R-:W-:Y:S01]  /*7760*/  IMAD.U32 R21, R20, 0x10000, RZ ;  /* 0x0001000014157824 */ /* 0x020fe200078e00ff */
[----:B------:R-:W-:Y:S03]  /*7770*/  BSSY B1, `(.L_x_52) ;  /* 0x0000008000017945 */ /* 0x000fe60003800000 */
[----:B------:R-:W-:-:S04]  /*7780*/  FMUL R21, R21, R16 ;  /* 0x0000001015157220 */ /* 0x000fc80000400000 */
[----:B--2---:R-:W-:-:S05]  /*7790*/  FFMA R21, R22, R2, R21 ;  /* 0x0000000216157223 */ /* 0x004fca0000000015 */
[----:B------:R-:W-:-:S05]  /*77a0*/  F2FP.BF16.F32.PACK_AB R21, RZ, R21 ;  /* 0x00000015ff15723e */ /* 0x000fca00000010ff */
[----:B------:R2:W-:Y:S01]  /*77b0*/  @P1 STG.E.U16 desc[UR48][R6.64+0x20], R21 ;  /* 0x0000201506001986 */ /* 0x0005e2000c101530 */
[----:B------:R-:W-:-:S13]  /*77c0*/  ISETP.GT.AND P1, PT, R0, 0x8, P3 ;  /* 0x000000080000780c */ /* 0x000fda0001f24270 */
[----:B--2---:R-:W-:Y:S05]  /*77d0*/  @!P1 BRA `(.L_x_53) ;  /* 0x0000000000049947 */ /* 0x004fea0003800000 */
[----:B------:R2:W5:Y:S02]  /*77e0*/  LDG.E.LTC128B.U16 R20, desc[UR48][R12.64+0x22] ;  /* 0x000022300c147981 */ /* 0x000564000c1e1520 */
.L_x_53:
[----:B------:R-:W-:Y:S05]  /*77f0*/  BSYNC B1 ;  /* 0x0000000000017941 */ /* 0x000fea0003800000 */
.L_x_52:
[----:B------:R-:W3:Y:S01]  /*7800*/  LDL.LU R22, [R1+0x6c] ;  /* 0x00006c0001167983 */ /* 0x000ee20000300800 */
[----:B-----5:R-:W-:Y:S01]  /*7810*/  SHF.L.U32 R21, R20, 0x10, RZ ;  /* 0x0000001014157819 */ /* 0x020fe200000006ff */
[----:B------:R-:W-:Y:S01]  /*7820*/  BSSY B1, `(.L_x_54) ;  /* 0x0000009000017945 */ /* 0x000fe20003800000 */
[----:B------:R-:W-:-:S03]  /*7830*/  ISETP.GT.AND P2, PT, R3, 0x18, PT ;  /* 0x000000180300780c */ /* 0x000fc60003f44270 */
[----:B------:R-:W-:-:S04]  /*7840*/  FMUL R21, R21, R16 ;  /* 0x0000001015157220 */ /* 0x000fc80000400000 */
[----:B---3--:R-:W-:-:S05]  /*7850*/  FFMA R21, R22, R2, R21 ;  /* 0x0000000216157223 */ /* 0x008fca0000000015 */
[----:B------:R-:W-:-:S05]  /*7860*/  F2FP.BF16.F32.PACK_AB R21, RZ, R21 ;  /* 0x00000015ff15723e */ /* 0x000fca00000010ff */
[----:B------:R3:W-:Y:S01]  /*7870*/  @P1 STG.E.U16 desc[UR48][R6.64+0x22], R21 ;  /* 0x0000221506001986 */ /* 0x0007e2000c101530 */
[----:B------:R-:W-:-:S13]  /*7880*/  ISETP.GT.AND P1, PT, R0, RZ, P2 ;  /* 0x000000ff0000720c */ /* 0x000fda0001724270 */
[----:B---3--:R-:W-:Y:S05]  /*7890*/  @!P1 BRA `(.L_x_55) ;  /* 0x0000000000049947 */ /* 0x008fea0003800000 */
[----:B------:R3:W5:Y:S02]  /*78a0*/  LDG.E.LTC128B.U16 R20, desc[UR48][R14.64+0x30] ;  /* 0x000030300e147981 */ /* 0x000764000c1e1520 */
.L_x_55:
[----:B------:R-:W-:Y:S05]  /*78b0*/  BSYNC B1 ;  /* 0x0000000000017941 */ /* 0x000fea0003800000 */
.L_x_54:
[----:B------:R-:W2:Y:S01]  /*78c0*/  LDL.LU R22, [R1+0x70] ;  /* 0x0000700001167983 */ /* 0x000ea20000300800 */
[----:B-----5:R-:W-:Y:S01]  /*78d0*/  IMAD.U32 R21, R20, 0x10000, RZ ;  /* 0x0001000014157824 */ /* 0x020fe200078e00ff */
[----:B------:R-:W-:Y:S03]  /*78e0*/  BSSY B1, `(.L_x_56) ;  /* 0x0000009000017945 */ /* 0x000fe60003800000 */
[----:B------:R-:W-:-:S04]  /*78f0*/  FMUL R21, R21, R16 ;  /* 0x0000001015157220 */ /* 0x000fc80000400000 */
[----:B--2---:R-:W-:-:S05]  /*7900*/  FFMA R21, R22, R2, R21 ;  /* 0x0000000216157223 */ /* 0x004fca0000000015 */
[----:B------:R-:W-:-:S05]  /*7910*/  F2FP.BF16.F32.PACK_AB R21, RZ, R21 ;  /* 0x00000015ff15723e */ /* 0x000fca00000010ff */
[----:B------:R2:W-:Y:S01]  /*7920*/  @P1 STG.E.U16 desc[UR48][R4.64+0x30], R21 ;  /* 0x0000301504001986 */ /* 0x0005e2000c101530 */
[----:B------:R-:W-:-:S04]  /*7930*/  ISETP.GT.AND P1, PT, R3, 0x19, PT ;  /* 0x000000190300780c */ /* 0x000fc80003f24270 */
[----:B------:R-:W-:-:S13]  /*7940*/  ISETP.GT.AND P5, PT, R0, RZ, P1 ;  /* 0x000000ff0000720c */ /* 0x000fda0000fa4270 */
[----:B--2---:R-:W-:Y:S05]  /*7950*/  @!P5 BRA `(.L_x_57) ;  /* 0x000000000004d947 */ /* 0x004fea0003800000 */
[----:B------:R2:W5:Y:S02]  /*7960*/  LDG.E.LTC128B.U16 R20, desc[UR48][R14.64+0x32] ;  /* 0x000032300e147981 */ /* 0x000564000c1e1520 */
.L_x_57:
[----:B------:R-:W-:Y:S05]  /*7970*/  BSYNC B1 ;  /* 0x0000000000017941 */ /* 0x000fea0003800000 */
.L_x_56:
        /* <DEDUP_REMOVED lines=10> */
.L_x_59:
[----:B------:R-:W-:Y:S05]  /*7a20*/  BSYNC B1 ;  /* 0x0000000000017941 */ /* 0x000fea0003800000 */
.L_x_58:
        /* <DEDUP_REMOVED lines=10> */
.L_x_61:
[----:B------:R-:W-:Y:S05]  /*7ad0*/  BSYNC B1 ;  /* 0x0000000000017941 */ /* 0x000fea0003800000 */
.L_x_60:
[----:B------:R-:W3:Y:S01]  /*7ae0*/  LDL.LU R218, [R1+0x7c] ;  /* 0x00007c0001da7983 */ /* 0x000ee20000300800 */
[----:B-----5:R-:W-:Y:S02]  /*7af0*/  IMAD.U32 R21, R20, 0x10000, RZ ;  /* 0x0001000014157824 */ /* 0x020fe400078e00ff */
[----:B------:R-:W-:Y:S01]  /*7b00*/  IMAD.SHL.U32 R219, R18, 0x100, RZ ;  /* 0x0000010012db7824 */ /* 0x000fe200078e00ff */
[----:B------:R-:W-:Y:S01]  /*7b10*/  PRMT R22, R20, 0x7610, R22 ;  /* 0x0000761014167816 */ /* 0x000fe20000000016 */
[----:B------:R-:W-:Y:S01]  /*7b20*/  FMUL R21, R21, R16 ;  /* 0x0000001015157220 */ /* 0x000fe20000400000 */
[----:B------:R-:W4:Y:S03]  /*7b30*/  LDL.LU R23, [R1] ;  /* 0x0000000001177983 */ /* 0x000f260000300800 */
[----:B---3--:R-:W-:Y:S01]  /*7b40*/  FFMA R21, R218, R2, R21 ;  /* 0x00000002da157223 */ /* 0x008fe20000000015 */
[----:B------:R-:W-:-:S04]  /*7b50*/  SHF.L.U64.HI R218, R18, 0x8, R19 ;  /* 0x0000000812da7819 */ /* 0x000fc80000010213 */
[----:B------:R-:W-:-:S05]  /*7b60*/  F2FP.BF16.F32.PACK_AB R21, RZ, R21 ;  /* 0x00000015ff15723e */ /* 0x000fca00000010ff */
[----:B------:R3:W-:Y:S01]  /*7b70*/  @P5 STG.E.U16 desc[UR48][R6.64+0x32], R21 ;  /* 0x0000321506005986 */ /* 0x0007e2000c101530 */
[----:B------:R-:W-:-:S05]  /*7b80*/  IADD3 R18, P5, R219, R4, RZ ;  /* 0x00000004db127210 */ /* 0x000fca0007fbe0ff */
[----:B------:R-:W-:Y:S01]  /*7b90*/  IMAD.X R19, R218, 0x1, R5, P5 ;  /* 0x00000001da137824 */ /* 0x000fe200028e0605 */
[----:B------:R-:W-:-:S13]  /*7ba0*/  ISETP.GT.AND P5, PT, R0, 0x80, P0 ;  /* 0x000000800000780c */ /* 0x000fda00007a4270 */
[----:B------:R-:W2:Y:S01]  /*7bb0*/  @P5 LDG.E.LTC128B.U16 R22, desc[UR48][R224.64] ;  /* 0x00000030e0165981 */ /* 0x000ea2000c1e1520 */
[----:B------:R-:W-:Y:S01]  /*7bc0*/  BSSY B1, `(.L_x_62) ;  /* 0x000000a000017945 */ /* 0x000fe20003800000 */
[----:B--2---:R-:W-:-:S04]  /*7bd0*/  IMAD.U32 R20, R22, 0x10000, RZ ;  /* 0x0001000016147824 */ /* 0x004fc800078e00ff */
[----:B------:R-:W-:-:S04]  /*7be0*/  FMUL R20, R20, R16 ;  /* 0x0000001014147220 */ /* 0x000fc80000400000 */
[----:B----4-:R-:W-:-:S05]  /*7bf0*/  FFMA R20, R23, R2, R20 ;  /* 0x0000000217147223 */ /* 0x010fca0000000014 */
[----:B------:R-:W-:-:S05]  /*7c00*/  F2FP.BF16.F32.PACK_AB R20, RZ, R20 ;  /* 0x00000014ff14723e */ /* 0x000fca00000010ff */
[----:B------:R3:W-:Y:S01]  /*7c10*/  @P5 STG.E.U16 desc[UR48][R18.64], R20 ;  /* 0x0000001412005986 */ /* 0x0007e2000c101530 */
[----:B------:R-:W-:-:S04]  /*7c20*/  LOP3.LUT P5, RZ, R17, 0x2, RZ, 0xc0, !PT ;  /* 0x0000000211ff7812 */ /* 0x000fc800078ac0ff */
[----:B------:R-:W-:-:S13]  /*7c30*/  ISETP.GT.AND P5, PT, R0, 0x80, P5 ;  /* 0x000000800000780c */ /* 0x000fda0002fa4270 */
[----:B---3--:R-:W-:Y:S05]  /*7c40*/  @!P5 BRA `(.L_x_63) ;  /* 0x000000000004d947 */ /* 0x008fea0003800000 */
[----:B------:R2:W5:Y:S02]  /*7c50*/  LDG.E.LTC128B.U16 R22, desc[UR48][R10.64+0x2] ;  /* 0x000002300a167981 */ /* 0x000564000c1e1520 */
.L_x_63:
[----:B------:R-:W-:Y:S05]  /*7c60*/  BSYNC B1 ;  /* 0x0000000000017941 */ /* 0x000fea0003800000 */
.L_x_62:
[----:B------:R-:W3:Y:S04]  /*7c70*/  LDL.LU R21, [R1+0x4] ;  /* 0x0000040001157983 */ /* 0x000ee80000300800 */
[----:B------:R-:W4:Y:S04]  /*7c80*/  LDL R221, [R1+0x44] ;  /* 0x0000440001dd7983 */ /* 0x000f280000100800 */
[----:B------:R-:W2:Y:S01]  /*7c90*/  LDL R220, [R1+0x40] ;  /* 0x0000400001dc7983 */ /* 0x000ea20000100800 */
[----:B-----5:R-:W-:Y:S01]  /*7ca0*/  IMAD.U32 R20, R22, 0x10000, RZ ;  /* 0x0001000016147824 */ /* 0x020fe200078e00ff */
[----:B------:R-:W-:Y:S01]  /*7cb0*/  ISETP.GT.AND P0, PT, R0, 0x88, P0 ;  /* 0x000000880000780c */ /* 0x000fe20000704270 */
[----:B------:R-:W-:Y:S02]  /*7cc0*/  BSSY B1, `(.L_x_64) ;  /* 0x0000009000017945 */ /* 0x000fe40003800000 */
[----:B------:R-:W-:-:S04]  /*7cd0*/  FMUL R20, R20, R16 ;  /* 0x0000001014147220 */ /* 0x000fc80000400000 */
[----:B---3--:R-:W-:-:S05]  /*7ce0*/  FFMA R20, R21, R2, R20 ;  /* 0x0000000215147223 */ /* 0x008fca0000000014 */
[----:B------:R-:W-:-:S05]  /*7cf0*/  F2FP.BF16.F32.PACK_AB R20, RZ, R20 ;  /* 0x00000014ff14723e */ /* 0x000fca00000010ff */
[----:B------:R4:W-:Y:S02]  /*7d00*/  @P5 STG.E.U16 desc[UR48][R18.64+0x2], R20 ;  /* 0x0000021412005986 */ /* 0x0009e4000c101530 */
[----:B----4-:R-:W-:-:S05]  /*7d10*/  IADD3 R20, P5, R18, R221, RZ ;  /* 0x000000dd12147210 */ /* 0x010fca0007fbe0ff */
[----:B--2---:R-:W-:Y:S01]  /*7d20*/  IMAD.X R21, R19, 0x1, R220, P5 ;  /* 0x0000000113157824 */ /* 0x004fe200028e06dc */
[----:B------:R-:W-:Y:S07]  /*7d30*/  @!P0 BRA `(.L_x_65) ;  /* 0x0000000000048947 */ /* 0x000fee0003800000 */
[----:B------:R2:W5:Y:S02]  /*7d40*/  LDG.E.LTC128B.U16 R22, desc[UR48][R216.64] ;  /* 0x00000030d8167981 */ /* 0x000564000c1e1520 */
.L_x_65:
[----:B------:R-:W-:Y:S05]  /*7d50*/  BSYNC B1 ;  /* 0x0000000000017941 */ /* 0x000fea0003800000 */
.L_x_64:
[----:B--2---:R-:W2:Y:S01]  /*7d60*/  LDL.LU R216, [R1+0x8] ;  /* 0x0000080001d87983 */ /* 0x004ea20000300800 */
[----:B-----5:R-:W-:Y:S01]  /*7d70*/  IMAD.U32 R23, R22, 0x10000, RZ ;  /* 0x0001000016177824 */ /* 0x020fe200078e00ff */
[----:B------:R-:W-:Y:S01]  /*7d80*/  LOP3.LUT P5, RZ, R17, 0x2, RZ, 0xc0, !PT ;  /* 0x0000000211ff7812 */ /* 0x000fe200078ac0ff */
[----:B------:R-:W-:Y:S02]  /*7d90*/  BSSY B1, `(.L_x_66) ;  /* 0x0000008000017945 */ /* 0x000fe40003800000 */
[----:B------:R-:W-:-:S04]  /*7da0*/  FMUL R23, R23, R16 ;  /* 0x0000001017177220 */ /* 0x000fc80000400000 */
[----:B--2---:R-:W-:-:S05]  /*7db0*/  FFMA R23, R216, R2, R23 ;  /* 0x00000002d8177223 */ /* 0x004fca0000000017 */
[----:B------:R-:W-:-:S05]  /*7dc0*/  F2FP.BF16.F32.PACK_AB R23, RZ, R23 ;  /* 0x00000017ff17723e */ /* 0x000fca00000010ff */
[----:B------:R2:W-:Y:S01]  /*7dd0*/  @P0 STG.E.U16 desc[UR48][R20.64], R23 ;  /* 0x0000001714000986 */ /* 0x0005e2000c101530 */
[----:B------:R-:W-:-:S13]  /*7de0*/  ISETP.GT.AND P0, PT, R0, 0x88, P5 ;  /* 0x000000880000780c */ /* 0x000fda0002f04270 */
[----:B--2---:R-:W-:Y:S05]  /*7df0*/  @!P0 BRA `(.L_x_67) ;  /* 0x0000000000048947 */ /* 0x004fea0003800000 */
[----:B------:R2:W5:Y:S02]  /*7e00*/  LDG.E.LTC128B.U16 R22, desc[UR48][R8.64+0x2] ;  /* 0x0000023008167981 */ /* 0x000564000c1e1520 */
.L_x_67:
[----:B------:R-:W-:Y:S05]  /*7e10*/  BSYNC B1 ;  /* 0x0000000000017941 */ /* 0x000fea0003800000 */
.L_x_66:
[----:B------:R-:W3:Y:S01]  /*7e20*/  LDL.LU R216, [R1+0xc] ;  /* 0x00000c0001d87983 */ /* 0x000ee20000300800 */
[----:B-----5:R-:W-:Y:S01]  /*7e30*/  IMAD.U32 R23, R22, 0x10000, RZ ;  /* 0x0001000016177824 */ /* 0x020fe200078e00ff */
[----:B------:R-:W-:Y:S01]  /*7e40*/  LOP3.LUT P5, RZ, R17, 0x4, RZ, 0xc0, !PT ;  /* 0x0000000411ff7812 */ /* 0x000fe200078ac0ff */
[----:B------:R-:W-:Y:S02]  /*7e50*/  BSSY B1, `(.L_x_68) ;  /* 0x0000008000017945 */ /* 0x000fe40003800000 */
[----:B------:R-:W-:-:S04]  /*7e60*/  FMUL R23, R23, R16 ;  /* 0x0000001017177220 */ /* 0x000fc80000400000 */
[----:B---3--:R-:W-:-:S05]  /*7e70*/  FFMA R23, R216, R2, R23 ;  /* 0x00000002d8177223 */ /* 0x008fca0000000017 */
[----:B------:R-:W-:-:S05]  /*7e80*/  F2FP.BF16.F32.PACK_AB R23, RZ, R23 ;  /* 0x00000017ff17723e */ /* 0x000fca00000010ff */
[----:B------:R3:W-:Y:S01]  /*7e90*/  @P0 STG.E.U16 desc[UR48][R20.64+0x2], R23 ;  /* 0x0000021714000986 */ /* 0x0007e2000c101530 */
[----:B------:R-:W-:-:S13]  /*7ea0*/  ISETP.GT.AND P0, PT, R0, 0x80, P5 ;  /* 0x000000800000780c */ /* 0x000fda0002f04270 */
[----:B---3--:R-:W-:Y:S05]  /*7eb0*/  @!P0 BRA `(.L_x_69) ;  /* 0x0000000000048947 */ /* 0x008fea0003800000 */
[----:B------:R3:W5:Y:S02]  /*7ec0*/  LDG.E.LTC128B.U16 R22, desc[UR48][R10.64+0x10] ;  /* 0x000010300a167981 */ /* 0x000764000c1e1520 */
.L_x_69:
[----:B------:R-:W-:Y:S05]  /*7ed0*/  BSYNC B1 ;  /* 0x0000000000017941 */ /* 0x000fea0003800000 */
.L_x_68:
[----:B------:R-:W4:Y:S01]  /*7ee0*/  LDL.LU R216, [R1+0x10] ;  /* 0x0000100001d87983 */ /* 0x000f220000300800 */
[----:B-----5:R-:W-:Y:S01]  /*7ef0*/  IMAD.U32 R23, R22, 0x10000, RZ ;  /* 0x0001000016177824 */ /* 0x020fe200078e00ff */
[----:B------:R-:W-:Y:S03]  /*7f00*/  BSSY B1, `(.L_x_70) ;  /* 0x0000008000017945 */ /* 0x000fe60003800000 */
[----:B------:R-:W-:-:S04]  /*7f10*/  FMUL R23, R23, R16 ;  /* 0x0000001017177220 */ /* 0x000fc80000400000 */
[----:B----4-:R-:W-:-:S05]  /*7f20*/  FFMA R23, R216, R2, R23 ;  /* 0x00000002d8177223 */ /* 0x010fca0000000017 */
[----:B------:R-:W-:-:S05]  /*7f30*/  F2FP.BF16.F32.PACK_AB R23, RZ, R23 ;  /* 0x00000017ff17723e */ /* 0x000fca00000010ff */
[----:B------:R4:W-:Y:S01]  /*7f40*/  @P0 STG.E.U16 desc[UR48][R18.64+0x10], R23 ;  /* 0x0000101712000986 */ /* 0x0009e2000c101530 */
[----:B------:R-:W-:-:S13]  /*7f50*/  ISETP.GT.AND P0, PT, R0, 0x80, P6 ;  /* 0x000000800000780c */ /* 0x000fda0003704270 */
[----:B----4-:R-:W-:Y:S05]  /*7f60*/  @!P0 BRA `(.L_x_71) ;  /* 0x0000000000048947 */ /* 0x010fea0003800000 */
[----:B------:R4:W5:Y:S02]  /*7f70*/  LDG.E.LTC128B.U16 R22, desc[UR48][R10.64+0x12] ;  /* 0x000012300a167981 */ /* 0x000964000c1e1520 */
.L_x_71:
[----:B------:R-:W-:Y:S05]  /*7f80*/  BSYNC B1 ;  /* 0x0000000000017941 */ /* 0x000fea0003800000 */
.L_x_70:
        /* <DEDUP_REMOVED lines=10> */
.L_x_73:
[----:B------:R-:W-:Y:S05]  /*8030*/  BSYNC B1 ;  /* 0x0000000000017941 */ /* 0x000fea0003800000 */
.L_x_72:
[----:B------:R-:W3:Y:S01]  /*8040*/  LDL.LU R216, [R1+0x18] ;  /* 0x0000180001d87983 */ /* 0x000ee20000300800 */
[----:B-----5:R-:W-:Y:S01]  /*8050*/  IMAD.U32 R23, R22, 0x10000, RZ ;  /* 0x0001000016177824 */ /* 0x020fe200078e00ff */
        /* <DEDUP_REMOVED lines=8> */
.L_x_75:
[----:B------:R-:W-:Y:S05]  /*80e0*/  BSYNC B1 ;  /* 0x0000000000017941 */ /* 0x000fea0003800000 */
.L_x_74:
[----:B------:R-:W2:Y:S01]  /*80f0*/  LDL.LU R216, [R1+0x1c] ;  /* 0x00001c0001d87983 */ /* 0x000ea20000300800 */
[----:B---3-5:R-:W-:Y:S01]  /*8100*/  IMAD.U32 R23, R22, 0x10000, RZ ;  /* 0x0001000016177824 */ /* 0x028fe200078e00ff */
        /* <DEDUP_REMOVED lines=8> */
.L_x_77:
[----:B------:R-:W-:Y:S05]  /*8190*/  BSYNC B1 ;  /* 0x0000000000017941 */ /* 0x000fea0003800000 */
.L_x_76:
[----:B------:R-:W4:Y:S01]  /*81a0*/  LDL.LU R216, [R1+0x20] ;  /* 0x0000200001d87983 */ /* 0x000f220000300800 */
[----:B--2--5:R-:W-:Y:S01]  /*81b0*/  IMAD.U32 R23, R22, 0x10000, RZ ;  /* 0x0001000016177824 */ /* 0x024fe200078e00ff */
[----:B------:R-:W-:Y:S01]  /*81c0*/  ISETP.GT.AND P5, PT, R0, 0x80, P3 ;  /* 0x000000800000780c */ /* 0x000fe20001fa4270 */
[----:B------:R-:W-:Y:S02]  /*81d0*/  BSSY B1, `(.L_x_78) ;  /* 0x0000007000017945 */ /* 0x000fe40003800000 */
[----:B------:R-:W-:-:S04]  /*81e0*/  FMUL R23, R23, R16 ;  /* 0x0000001017177220 */ /* 0x000fc80000400000 */
[----:B----4-:R-:W-:-:S05]  /*81f0*/  FFMA R23, R216, R2, R23 ;  /* 0x00000002d8177223 */ /* 0x010fca0000000017 */
[----:B------:R-:W-:-:S05]  /*8200*/  F2FP.BF16.F32.PACK_AB R23, RZ, R23 ;  /* 0x00000017ff17723e */ /* 0x000fca00000010ff */
[----:B------:R2:W-:Y:S01]  /*8210*/  @P0 STG.E.U16 desc[UR48][R18.64+0x20], R23 ;  /* 0x0000201712000986 */ /* 0x0005e2000c101530 */
[----:B------:R-:W-:Y:S05]  /*8220*/  @!P5 BRA `(.L_x_79) ;  /* 0x000000000004d947 */ /* 0x000fea0003800000 */
[----:B------:R4:W5:Y:S02]  /*8230*/  LDG.E.LTC128B.U16 R22, desc[UR48][R10.64+0x22] ;  /* 0x000022300a167981 */ /* 0x000964000c1e1520 */
.L_x_79:
[----:B------:R-:W-:Y:S05]  /*8240*/  BSYNC B1 ;  /* 0x0000000000017941 */ /* 0x000fea0003800000 */
.L_x_78:
[----:B------:R-:W3:Y:S01]  /*8250*/  LDL.LU R216, [R1+0x24] ;  /* 0x0000240001d87983 */ /* 0x000ee20000300800 */
[----:B--2--5:R-:W-:Y:S01]  /*8260*/  IMAD.U32 R23, R22, 0x10000, RZ ;  /* 0x0001000016177824 */ /* 0x024fe200078e00ff */
        /* <DEDUP_REMOVED lines=8> */
.L_x_81:
[----:B------:R-:W-:Y:S05]  /*82f0*/  BSYNC B1 ;  /* 0x0000000000017941 */ /* 0x000fea0003800000 */
.L_x_80:
        /* <DEDUP_REMOVED lines=10> */
.L_x_83:
[----:B------:R-:W-:Y:S05]  /*83a0*/  BSYNC B1 ;  /* 0x0000000000017941 */ /* 0x000fea0003800000 */
.L_x_82:
        /* <DEDUP_REMOVED lines=10> */
.L_x_85:
[----:B------:R-:W-:Y:S05]  /*8450*/  BSYNC B1 ;  /* 0x0000000000017941 */ /* 0x000fea0003800000 */
.L_x_84:
        /* <DEDUP_REMOVED lines=10> */
.L_x_87:
[----:B------:R-:W-:Y:S05]  /*8500*/  BSYNC B1 ;  /* 0x0000000000017941 */ /* 0x000fea0003800000 */
.L_x_86:
        /* <DEDUP_REMOVED lines=10> */
.L_x_89:
[----:B------:R-:W-:Y:S05]  /*85b0*/  BSYNC B1 ;  /* 0x0000000000017941 */ /* 0x000fea0003800000 */
.L_x_88:
        /* <DEDUP_REMOVED lines=10> */
.L_x_91:
[----:B------:R-:W-:Y:S05]  /*8660*/  BSYNC B1 ;  /* 0x0000000000017941 */ /* 0x000fea0003800000 */
.L_x_90:
[----:B------:R-:W3:Y:S01]  /*8670*/  LDL.LU R216, [R1+0x3c] ;  /* 0x00003c0001d87983 */ /* 0x000ee20000300800 */
[----:B--2--5:R-:W-:Y:S01]  /*8680*/  IMAD.U32 R23, R22, 0x10000, RZ ;  /* 0x0001000016177824 */ /* 0x024fe200078e00ff */
        /* <DEDUP_REMOVED lines=11> */
.L_x_93:
[----:B------:R-:W-:Y:S05]  /*8740*/  BSYNC B1 ;  /* 0x0000000000017941 */ /* 0x000fea0003800000 */
.L_x_92:
[----:B--2--5:R-:W-:Y:S01]  /*8750*/  IMAD.U32 R21, R22, 0x10000, RZ ;  /* 0x0001000016157824 */ /* 0x024fe200078e00ff */
[----:B------:R-:W-:Y:S01]  /*8760*/  ISETP.GT.AND P2, PT, R3, 0x21, PT ;  /* 0x000000210300780c */ /* 0x000fe20003f44270 */
[----:B------:R-:W-:Y:S01]  /*8770*/  BSSY B1, `(.L_x_94) ;  /* 0x000000a000017945 */ /* 0x000fe20003800000 */
[----:B------:R-:W-:Y:S01]  /*8780*/  LOP3.LUT R17, R17, 0xfffffffd, RZ, 0xc0, !PT ;  /* 0xfffffffd11117812 */ /* 0x000fe200078ec0ff */
[----:B------:R-:W-:Y:S01]  /*8790*/  FMUL R21, R21, R16 ;  /* 0x0000001015157220 */ /* 0x000fe20000400000 */
[----:B------:R-:W-:-:S03]  /*87a0*/  ISETP.GT.AND P1, PT, R0, RZ, P2 ;  /* 0x000000ff0000720c */ /* 0x000fc60001724270 */
[----:B------:R-:W-:-:S05]  /*87b0*/  FFMA R21, R200, R2, R21 ;  /* 0x00000002c8157223 */ /* 0x000fca0000000015 */
[----:B------:R-:W-:Y:S02]  /*87c0*/  F2FP.BF16.F32.PACK_AB R21, RZ, R21 ;  /* 0x00000015ff15723e */ /* 0x000fe400000010ff */
[----:B------:R-:W-:-:S03]  /*87d0*/  @P2 LOP3.LUT R17, R17, 0x2, RZ, 0xfc, !PT ;  /* 0x0000000211112812 */ /* 0x000fc600078efcff */
[----:B------:R2:W-:Y:S01]  /*87e0*/  @P0 STG.E.U16 desc[UR48][R4.64+0x40], R21 ;  /* 0x0000401504000986 */ /* 0x0005e2000c101530 */
[----:B------:R-:W-:Y:S05]  /*87f0*/  @!P1 BRA `(.L_x_95) ;  /* 0x0000000000049947 */ /* 0x000fea0003800000 */
[----:B------:R0:W5:Y:S02]  /*8800*/  LDG.E.LTC128B.U16 R22, desc[UR48][R14.64+0x42] ;  /* 0x000042300e167981 */ /* 0x000164000c1e1520 */
.L_x_95:
[----:B------:R-:W-:Y:S05]  /*8810*/  BSYNC B1 ;  /* 0x0000000000017941 */ /* 0x000fea0003800000 */
.L_x_94:
[----:B--2--5:R-:W-:Y:S01]  /*8820*/  IMAD.U32 R21, R22, 0x10000, RZ ;  /* 0x0001000016157824 */ /* 0x024fe200078e00ff */
[----:B------:R-:W-:Y:S01]  /*8830*/  ISETP.GT.AND P0, PT, R0, 0x8, P3 ;  /* 0x000000080000780c */ /* 0x000fe20001f04270 */
[----:B------:R-:W-:Y:S02]  /*8840*/  BSSY B1, `(.L_x_96) ;  /* 0x0000007000017945 */ /* 0x000fe40003800000 */
[----:B------:R-:W-:-:S04]  /*8850*/  FMUL R20, R21, R16 ;  /* 0x0000001015147220 */ /* 0x000fc80000400000 */
[----:B------:R-:W-:-:S05]  /*8860*/  FFMA R20, R201, R2, R20 ;  /* 0x00000002c9147223 */ /* 0x000fca0000000014 */
[----:B------:R-:W-:-:S05]  /*8870*/  F2FP.BF16.F32.PACK_AB R20, RZ, R20 ;  /* 0x00000014ff14723e */ /* 0x000fca00000010ff */
[----:B------:R2:W-:Y:S01]  /*8880*/  @P1 STG.E.U16 desc[UR48][R4.64+0x42], R20 ;  /* 0x0000421404001986 */ /* 0x0005e2000c101530 */
[----:B------:R-:W-:Y:S05]  /*8890*/  @!P0 BRA `(.L_x_97) ;  /* 0x0000000000048947 */ /* 0x000fea0003800000 */
[----:B------:R0:W5:Y:S02]  /*88a0*/  LDG.E.LTC128B.U16 R22, desc[UR48][R12.64+0x40] ;  /* 0x000040300c167981 */ /* 0x000164000c1e1520 */
.L_x_97:
[----:B------:R-:W-:Y:S05]  /*88b0*/  BSYNC B1 ;  /* 0x0000000000017941 */ /* 0x000fea0003800000 */
.L_x_96:
[----:B-----5:R-:W-:Y:S01]  /*88c0*/  IMAD.U32 R21, R22, 0x10000, RZ ;  /* 0x0001000016157824 */ /* 0x020fe200078e00ff */
        /* <DEDUP_REMOVED lines=8> */
.L_x_99:
[----:B------:R-:W-:Y:S05]  /*8950*/  BSYNC B1 ;  /* 0x0000000000017941 */ /* 0x000fea0003800000 */
.L_x_98:
[----:B0----5:R-:W-:Y:S01]  /*8960*/  IMAD.U32 R21, R22, 0x10000, RZ ;  /* 0x0001000016157824 */ /* 0x021fe200078e00ff */
[----:B------:R-:W-:Y:S01]  /*8970*/  ISETP.GT.AND P6, PT, R3, 0x28, PT ;  /* 0x000000280300780c */ /* 0x000fe20003fc4270 */
[----:B------:R-:W-:Y:S01]  /*8980*/  BSSY B1, `(.L_x_100) ;  /* 0x000000a000017945 */ /* 0x000fe20003800000 */
[----:B------:R-:W-:Y:S01]  /*8990*/  LOP3.LUT R17, R17, 0xfffffffb, RZ, 0xc0, !PT ;  /* 0xfffffffb11117812 */ /* 0x000fe200078ec0ff */
[----:B--2---:R-:W-:Y:S01]  /*89a0*/  FMUL R20, R21, R16 ;  /* 0x0000001015147220 */ /* 0x004fe20000400000 */
[----:B------:R-:W-:-:S03]  /*89b0*/  ISETP.GT.AND P1, PT, R0, RZ, P6 ;  /* 0x000000ff0000720c */ /* 0x000fc60003724270 */
[----:B------:R-:W-:-:S05]  /*89c0*/  FFMA R20, R203, R2, R20 ;  /* 0x00000002cb147223 */ /* 0x000fca0000000014 */
[----:B------:R-:W-:Y:S02]  /*89d0*/  F2FP.BF16.F32.PACK_AB R20, RZ, R20 ;  /* 0x00000014ff14723e */ /* 0x000fe400000010ff */
[----:B------:R-:W-:-:S03]  /*89e0*/  @P6 LOP3.LUT R17, R17, 0x4, RZ, 0xfc, !PT ;  /* 0x0000000411116812 */ /* 0x000fc600078efcff */
[----:B------:R0:W-:Y:S01]  /*89f0*/  @P2 STG.E.U16 desc[UR48][R6.64+0x42], R20 ;  /* 0x0000421406002986 */ /* 0x0001e2000c101530 */
[----:B------:R-:W-:Y:S05]  /*8a00*/  @!P1 BRA `(.L_x_101) ;  /* 0x0000000000049947 */ /* 0x000fea0003800000 */
[----:B------:R2:W5:Y:S02]  /*8a10*/  LDG.E.LTC128B.U16 R22, desc[UR48][R14.64+0x50] ;  /* 0x000050300e167981 */ /* 0x000564000c1e1520 */
.L_x_101:
[----:B------:R-:W-:Y:S05]  /*8a20*/  BSYNC B1 ;  /* 0x0000000000017941 */ /* 0x000fea0003800000 */
.L_x_100:
[----:B-----5:R-:W-:Y:S01]  /*8a30*/  IMAD.U32 R21, R22, 0x10000, RZ ;  /* 0x0001000016157824 */ /* 0x020fe200078e00ff */
[----:B0-----:R-:W-:Y:S01]  /*8a40*/  IADD3 R20, P0, P2, R221, R4, R219 ;  /* 0x00000004dd147210 */ /* 0x001fe20007a1e0db */
[----:B------:R-:W-:Y:S01]  /*8a50*/  BSSY B1, `(.L_x_102) ;  /* 0x000000a000017945 */ /* 0x000fe20003800000 */
[----:B------:R-:W-:Y:S01]  /*8a60*/  ISETP.GT.AND P4, PT, R3, 0x29, PT ;  /* 0x000000290300780c */ /* 0x000fe20003f84270 */
[----:B------:R-:W-:-:S04]  /*8a70*/  FMUL R21, R21, R16 ;  /* 0x0000001015157220 */ /* 0x000fc80000400000 */
[----:B------:R-:W-:Y:S01]  /*8a80*/  FFMA R204, R204, R2, R21 ;  /* 0x00000002cccc7223 */ /* 0x000fe20000000015 */
[----:B------:R-:W-:Y:S02]  /*8a90*/  IADD3.X R21, R220, R5, R218, P0, P2 ;  /* 0x00000005dc157210 */ /* 0x000fe400007e44da */
[----:B------:R-:W-:Y:S02]  /*8aa0*/  ISETP.GT.AND P0, PT, R0, RZ, P4 ;  /* 0x000000ff0000720c */ /* 0x000fe40002704270 */
[----:B------:R-:W-:-:S05]  /*8ab0*/  F2FP.BF16.F32.PACK_AB R204, RZ, R204 ;  /* 0x000000ccffcc723e */ /* 0x000fca00000010ff */
[----:B------:R0:W-:Y:S06]  /*8ac0*/  @P1 STG.E.U16 desc[UR48][R4.64+0x50], R204 ;  /* 0x000050cc04001986 */ /* 0x0001ec000c101530 */
[----:B------:R-:W-:Y:S05]  /*8ad0*/  @!P0 BRA `(.L_x_103) ;  /* 0x0000000000048947 */ /* 0x000fea0003800000 */
[----:B------:R0:W5:Y:S02]  /*8ae0*/  LDG.E.LTC128B.U16 R22, desc[UR48][R14.64+0x52] ;  /* 0x000052300e167981 */ /* 0x000164000c1e1520 */
.L_x_103:
[----:B------:R-:W-:Y:S05]  /*8af0*/  BSYNC B1 ;  /* 0x0000000000017941 */ /* 0x000fea0003800000 */
.L_x_102:
        /* <DEDUP_REMOVED lines=9> */
.L_x_105:
[----:B------:R-:W-:Y:S05]  /*8b90*/  BSYNC B1 ;  /* 0x0000000000017941 */ /* 0x000fea0003800000 */
.L_x_104:
[----:B-----5:R-:W-:Y:S01]  /*8ba0*/  SHF.L.U32 R23, R22, 0x10, RZ ;  /* 0x0000001016177819 */ /* 0x020fe200000006ff */
[----:B------:R-:W-:Y:S01]  /*8bb0*/  BSSY B1, `(.L_x_106) ;  /* 0x0000008000017945 */ /* 0x000fe20003800000 */
[----:B------:R-:W-:-:S03]  /*8bc0*/  ISETP.GT.AND P0, PT, R0, 0x8, P4 ;  /* 0x000000080000780c */ /* 0x000fc60002704270 */
[----:B------:R-:W-:-:S04]  /*8bd0*/  FMUL R23, R23, R16 ;  /* 0x0000001017177220 */ /* 0x000fc80000400000 */
[----:B------:R-:W-:-:S05]  /*8be0*/  FFMA R23, R206, R2, R23 ;  /* 0x00000002ce177223 */ /* 0x000fca0000000017 */
[----:B------:R-:W-:-:S05]  /*8bf0*/  F2FP.BF16.F32.PACK_AB R23, RZ, R23 ;  /* 0x00000017ff17723e */ /* 0x000fca00000010ff */
[----:B------:R0:W-:Y:S01]  /*8c00*/  @P1 STG.E.U16 desc[UR48][R6.64+0x50], R23 ;  /* 0x0000501706001986 */ /* 0x0001e2000c101530 */
[----:B------:R-:W-:Y:S05]  /*8c10*/  @!P0 BRA `(.L_x_107) ;  /* 0x0000000000048947 */ /* 0x000fea0003800000 */
[----:B------:R0:W5:Y:S02]  /*8c20*/  LDG.E.LTC128B.U16 R22, desc[UR48][R12.64+0x52] ;  /* 0x000052300c167981 */ /* 0x000164000c1e1520 */
.L_x_107:
[----:B------:R-:W-:Y:S05]  /*8c30*/  BSYNC B1 ;  /* 0x0000000000017941 */ /* 0x000fea0003800000 */
.L_x_106:
[----:B0----5:R-:W-:Y:S01]  /*8c40*/  IMAD.U32 R23, R22, 0x10000, RZ ;  /* 0x0001000016177824 */ /* 0x021fe200078e00ff */
[----:B------:R-:W-:Y:S01]  /*8c50*/  ISETP.GT.AND P3, PT, R3, 0x30, PT ;  /* 0x000000300300780c */ /* 0x000fe20003f64270 */
[----:B------:R-:W-:Y:S02]  /*8c60*/  BSSY B1, `(.L_x_108) ;  /* 0x000000a000017945 */ /* 0x000fe40003800000 */
[----:B------:R-:W-:-:S04]  /*8c70*/  FMUL R200, R23, R16 ;  /* 0x0000001017c87220 */ /* 0x000fc80000400000 */
[----:B------:R-:W-:-:S05]  /*8c80*/  FFMA R200, R207, R2, R200 ;  /* 0x00000002cfc87223 */ /* 0x000fca00000000c8 */
[----:B------:R-:W-:-:S04]  /*8c90*/  F2FP.BF16.F32.PACK_AB R200, RZ, R200 ;  /* 0x000000c8ffc8723e */ /* 0x000fc800000010ff */
[----:B------:R-:W-:Y:S02]  /*8ca0*/  PRMT R23, R200, 0x7610, R23 ;  /* 0x00007610c8177816 */ /* 0x000fe40000000017 */
[----:B------:R-:W-:-:S03]  /*8cb0*/  PRMT R200, R22, 0x7610, R200 ;  /* 0x0000761016c87816 */ /* 0x000fc600000000c8 */
[----:B------:R0:W-:Y:S01]  /*8cc0*/  @P0 STG.E.U16 desc[UR48][R6.64+0x52], R23 ;  /* 0x0000521706000986 */ /* 0x0001e2000c101530 */
[----:B------:R-:W-:-:S13]  /*8cd0*/  ISETP.GT.AND P0, PT, R0, RZ, P3 ;  /* 0x000000ff0000720c */ /* 0x000fda0001f04270 */
[----:B0-----:R-:W-:Y:S05]  /*8ce0*/  @!P0 BRA `(.L_x_109) ;  /* 0x0000000000048947 */ /* 0x001fea0003800000 */
[----:B------:R0:W5:Y:S02]  /*8cf0*/  LDG.E.LTC128B.U16 R200, desc[UR48][R14.64+0x60] ;  /* 0x000060300ec87981 */ /* 0x000164000c1e1520 */
.L_x_109:
[----:B------:R-:W-:Y:S05]  /*8d00*/  BSYNC B1 ;  /* 0x0000000000017941 */ /* 0x000fea0003800000 */
.L_x_108:
[----:B-----5:R-:W-:Y:S01]  /*8d10*/  IMAD.U32 R23, R200, 0x10000, RZ ;  /* 0x00010000c8177824 */ /* 0x020fe200078e00ff */
[----:B------:R-:W-:Y:S01]  /*8d20*/  ISETP.GT.AND P2, PT, R3, 0x31, PT ;  /* 0x000000310300780c */ /* 0x000fe20003f44270 */
[----:B------:R-:W-:Y:S02]  /*8d30*/  BSSY B1, `(.L_x_110) ;  /* 0x000000a000017945 */ /* 0x000fe40003800000 */
[----:B------:R-:W-:-:S04]  /*8d40*/  FMUL R23, R23, R16 ;  /* 0x0000001017177220 */ /* 0x000fc80000400000 */
[----:B------:R-:W-:-:S05]  /*8d50*/  FFMA R23, R208, R2, R23 ;  /* 0x00000002d0177223 */ /* 0x000fca0000000017 */
[----:B------:R-:W-:-:S05]  /*8d60*/  F2FP.BF16.F32.PACK_AB R23, RZ, R23 ;  /* 0x00000017ff17723e */ /* 0x000fca00000010ff */
[----:B------:R1:W-:Y:S01]  /*8d70*/  @P0 STG.E.U16 desc[UR48][R4.64+0x60], R23 ;  /* 0x0000601704000986 */ /* 0x0003e2000c101530 */
[----:B------:R-:W-:-:S05]  /*8d80*/  IADD3 R22, P0, R221, R18, RZ ;  /* 0x00000012dd167210 */ /* 0x000fca0007f1e0ff */
[----:B-1----:R-:W-:Y:S01]  /*8d90*/  IMAD.X R23, R220, 0x1, R19, P0 ;  /* 0x00000001dc177824 */ /* 0x002fe200000e0613 */
[----:B------:R-:W-:-:S13]  /*8da0*/  ISETP.GT.AND P0, PT, R0, RZ, P2 ;  /* 0x000000ff0000720c */ /* 0x000fda0001704270 */
[----:B------:R-:W-:Y:S05]  /*8db0*/  @!P0 BRA `(.L_x_111) ;  /* 0x0000000000048947 */ /* 0x000fea0003800000 */
[----:B------:R1:W5:Y:S02]  /*8dc0*/  LDG.E.LTC128B.U16 R200, desc[UR48][R14.64+0x62] ;  /* 0x000062300ec87981 */ /* 0x000364000c1e1520 */
.L_x_111:
[----:B------:R-:W-:Y:S05]  /*8dd0*/  BSYNC B1 ;  /* 0x0000000000017941 */ /* 0x000fea0003800000 */
.L_x_110:
[----:B-----5:R-:W-:Y:S01]  /*8de0*/  IMAD.U32 R201, R200, 0x10000, RZ ;  /* 0x00010000c8c97824 */ /* 0x020fe200078e00ff */
[----:B------:R-:W-:Y:S03]  /*8df0*/  BSSY B1, `(.L_x_112) ;  /* 0x0000008000017945 */ /* 0x000fe60003800000 */
[----:B------:R-:W-:-:S04]  /*8e00*/  FMUL R202, R201, R16 ;  /* 0x00000010c9ca7220 */ /* 0x000fc80000400000 */
[----:B------:R-:W-:-:S05]  /*8e10*/  FFMA R202, R209, R2, R202 ;  /* 0x00000002d1ca7223 */ /* 0x000fca00000000ca */
[----:B------:R-:W-:-:S05]  /*8e20*/  F2FP.BF16.F32.PACK_AB R202, RZ, R202 ;  /* 0x000000caffca723e */ /* 0x000fca00000010ff */
[----:B------:R0:W-:Y:S01]  /*8e30*/  @P0 STG.E.U16 desc[UR48][R4.64+0x62], R202 ;  /* 0x000062ca04000986 */ /* 0x0001e2000c101530 */
[----:B------:R-:W-:-:S13]  /*8e40*/  ISETP.GT.AND P0, PT, R0, 0x8, P3 ;  /* 0x000000080000780c */ /* 0x000fda0001f04270 */
[----:B0-----:R-:W-:Y:S05]  /*8e50*/  @!P0 BRA `(.L_x_113) ;  /* 0x0000000000048947 */ /* 0x001fea0003800000 */
[----:B------:R0:W5:Y:S02]  /*8e60*/  LDG.E.LTC128B.U16 R200, desc[UR48][R12.64+0x60] ;  /* 0x000060300cc87981 */ /* 0x000164000c1e1520 */
.L_x_113:
[----:B------:R-:W-:Y:S05]  /*8e70*/  BSYNC B1 ;  /* 0x0000000000017941 */ /* 0x000fea0003800000 */
.L_x_112:
        /* <DEDUP_REMOVED lines=9> */
.L_x_115:
[----:B------:R-:W-:Y:S05]  /*8f10*/  BSYNC B1 ;  /* 0x0000000000017941 */ /* 0x000fea0003800000 */
.L_x_114:
[----:B-----5:R-:W-:Y:S01]  /*8f20*/  IMAD.U32 R201, R200, 0x10000, RZ ;  /* 0x00010000c8c97824 */ /* 0x020fe200078e00ff */
[----:B------:R-:W-:Y:S01]  /*8f30*/  ISETP.GT.AND P1, PT, R3, 0x38, PT ;  /* 0x000000380300780c */ /* 0x000fe20003f24270 */
[----:B------:R-:W-:Y:S02]  /*8f40*/  BSSY B1, `(.L_x_116) ;  /* 0x0000008000017945 */ /* 0x000fe40003800000 */
[----:B------:R-:W-:-:S04]  /*8f50*/  FMUL R202, R201, R16 ;  /* 0x00000010c9ca7220 */ /* 0x000fc80000400000 */
[----:B------:R-:W-:-:S05]  /*8f60*/  FFMA R202, R211, R2, R202 ;  /* 0x00000002d3ca7223 */ /* 0x000fca00000000ca */
[----:B------:R-:W-:-:S05]  /*8f70*/  F2FP.BF16.F32.PACK_AB R202, RZ, R202 ;  /* 0x000000caffca723e */ /* 0x000fca00000010ff */
[----:B------:R0:W-:Y:S01]  /*8f80*/  @P0 STG.E.U16 desc[UR48][R6.64+0x62], R202 ;  /* 0x000062ca06000986 */ /* 0x0001e2000c101530 */
[----:B------:R-:W-:-:S13]  /*8f90*/  ISETP.GT.AND P0, PT, R0, RZ, P1 ;  /* 0x000000ff0000720c */ /* 0x000fda0000f04270 */
[----:B0-----:R-:W-:Y:S05]  /*8fa0*/  @!P0 BRA `(.L_x_117) ;  /* 0x0000000000048947 */ /* 0x001fea0003800000 */
[----:B------:R0:W5:Y:S02]  /*8fb0*/  LDG.E.LTC128B.U16 R200, desc[UR48][R14.64+0x70] ;  /* 0x000070300ec87981 */ /* 0x000164000c1e1520 */
.L_x_117:
[----:B------:R-:W-:Y:S05]  /*8fc0*/  BSYNC B1 ;  /* 0x0000000000017941 */ /* 0x000fea0003800000 */
.L_x_116:
[----:B-----5:R-:W-:Y:S01]  /*8fd0*/  IMAD.U32 R201, R200, 0x10000, RZ ;  /* 0x00010000c8c97824 */ /* 0x020fe200078e00ff */
[----:B------:R-:W-:Y:S03]  /*8fe0*/  BSSY B1, `(.L_x_118) ;  /* 0x0000009000017945 */ /* 0x000fe60003800000 */
[----:B------:R-:W-:-:S04]  /*8ff0*/  FMUL R201, R201, R16 ;  /* 0x00000010c9c97220 */ /* 0x000fc80000400000 */
[----:B------:R-:W-:-:S05]  /*9000*/  FFMA R201, R212, R2, R201 ;  /* 0x00000002d4c97223 */ /* 0x000fca00000000c9 */
[----:B------:R-:W-:-:S05]  /*9010*/  F2FP.BF16.F32.PACK_AB R201, RZ, R201 ;  /* 0x000000c9ffc9723e */ /* 0x000fca00000010ff */
[----:B------:R0:W-:Y:S01]  /*9020*/  @P0 STG.E.U16 desc[UR48][R4.64+0x70], R201 ;  /* 0x000070c904000986 */ /* 0x0001e2000c101530 */
[----:B------:R-:W-:-:S04]  /*9030*/  ISETP.GT.AND P0, PT, R3, 0x39, PT ;  /* 0x000000390300780c */ /* 0x000fc80003f04270 */
[----:B------:R-:W-:-:S13]  /*9040*/  ISETP.GT.AND P5, PT, R0, RZ, P0 ;  /* 0x000000ff0000720c */ /* 0x000fda00007a4270 */
[----:B0-----:R-:W-:Y:S05]  /*9050*/  @!P5 BRA `(.L_x_119) ;  /* 0x000000000004d947 */ /* 0x001fea0003800000 */
[----:B------:R0:W5:Y:S02]  /*9060*/  LDG.E.LTC128B.U16 R200, desc[UR48][R14.64+0x72] ;  /* 0x000072300ec87981 */ /* 0x000164000c1e1520 */
.L_x_119:
[----:B------:R-:W-:Y:S05]  /*9070*/  BSYNC B1 ;  /* 0x0000000000017941 */ /* 0x000fea0003800000 */
.L_x_118:
        /* <DEDUP_REMOVED lines=9> */
.L_x_121:
[----:B------:R-:W-:Y:S05]  /*9110*/  BSYNC B1 ;  /* 0x0000000000017941 */ /* 0x000fea0003800000 */
.L_x_120:
        /* <DEDUP_REMOVED lines=9> */
.L_x_123:
[----:B------:R-:W-:Y:S05]  /*91b0*/  BSYNC B1 ;  /* 0x0000000000017941 */ /* 0x000fea0003800000 */
.L_x_122:
[----:B-----5:R-:W-:Y:S01]  /*91c0*/  IMAD.U32 R201, R200, 0x10000, RZ ;  /* 0x00010000c8c97824 */ /* 0x020fe200078e00ff */
[----:B------:R-:W-:Y:S03]  /*91d0*/  BSSY B1, `(.L_x_124) ;  /* 0x0000009000017945 */ /* 0x000fe60003800000 */
[----:B------:R-:W-:-:S04]  /*91e0*/  FMUL R202, R201, R16 ;  /* 0x00000010c9ca7220 */ /* 0x000fc80000400000 */
[----:B------:R-:W-:-:S05]  /*91f0*/  FFMA R202, R215, R2, R202 ;  /* 0x00000002d7ca7223 */ /* 0x000fca00000000ca */
[----:B------:R-:W-:-:S05]  /*9200*/  F2FP.BF16.F32.PACK_AB R202, RZ, R202 ;  /* 0x000000caffca723e */ /* 0x000fca00000010ff */
[----:B------:R0:W-:Y:S01]  /*9210*/  @P5 STG.E.U16 desc[UR48][R6.64+0x72], R202 ;  /* 0x000072ca06005986 */ /* 0x0001e2000c101530 */
[----:B------:R-:W-:-:S04]  /*9220*/  LOP3.LUT P5, RZ, R17, 0x1, RZ, 0xc0, !PT ;  /* 0x0000000111ff7812 */ /* 0x000fc800078ac0ff */
[----:B------:R-:W-:-:S13]  /*9230*/  ISETP.GT.AND P5, PT, R0, 0x80, P5 ;  /* 0x000000800000780c */ /* 0x000fda0002fa4270 */
[----:B0-----:R-:W-:Y:S05]  /*9240*/  @!P5 BRA `(.L_x_125) ;  /* 0x000000000004d947 */ /* 0x001fea0003800000 */
[----:B------:R0:W5:Y:S02]  /*9250*/  LDG.E.LTC128B.U16 R200, desc[UR48][R10.64+0x40] ;  /* 0x000040300ac87981 */ /* 0x000164000c1e1520 */
.L_x_125:
[----:B------:R-:W-:Y:S05]  /*9260*/  BSYNC B1 ;  /* 0x0000000000017941 */ /* 0x000fea0003800000 */
.L_x_124:
        /* <DEDUP_REMOVED lines=10> */
.L_x_127:
[----:B------:R-:W-:Y:S05]  /*9310*/  BSYNC B1 ;  /* 0x0000000000017941 */ /* 0x000fea0003800000 */
.L_x_126:
        /* <DEDUP_REMOVED lines=10> */
.L_x_129:
[----:B------:R-:W-:Y:S05]  /*93c0*/  BSYNC B1 ;  /* 0x0000000000017941 */ /* 0x000fea0003800000 */
.L_x_128:
        /* <DEDUP_REMOVED lines=10> */
.L_x_131:
[----:B------:R-:W-:Y:S05]  /*9470*/  BSYNC B1 ;  /* 0x0000000000017941 */ /* 0x000fea0003800000 */
.L_x_130:
        /* <DEDUP_REMOVED lines=9> */
.L_x_133:
[----:B------:R-:W-:Y:S05]  /*9510*/  BSYNC B1 ;  /* 0x0000000000017941 */ /* 0x000fea0003800000 */
.L_x_132:
        /* <DEDUP_REMOVED lines=9> */
.L_x_135:
[----:B------:R-:W-:Y:S05]  /*95b0*/  BSYNC B1 ;  /* 0x0000000000017941 */ /* 0x000fea0003800000 */
.L_x_134:
        /* <DEDUP_REMOVED lines=9> */
.L_x_137:
[----:B------:R-:W-:Y:S05]  /*9650*/  BSYNC B1 ;  /* 0x0000000000017941 */ /* 0x000fea0003800000 */
.L_x_136:
        /* <DEDUP_REMOVED lines=9> */
.L_x_139:
[----:B------:R-:W-:Y:S05]  /*96f0*/  BSYNC B1 ;  /* 0x0000000000017941 */ /* 0x000fea0003800000 */
.L_x_138:
[----:B0----5:R-:W-:Y:S01]  /*9700*/  IMAD.U32 R21, R200, 0x10000, RZ ;  /* 0x00010000c8157824 */ /* 0x021fe200078e00ff */
        /* <DEDUP_REMOVED lines=8> */
.L_x_141:
[----:B------:R-:W-:Y:S05]  /*9790*/  BSYNC B1 ;  /* 0x0000000000017941 */ /* 0x000fea0003800000 */
.L_x_140:
        /* <DEDUP_REMOVED lines=9> */
.L_x_143:
[----:B------:R-:W-:Y:S05]  /*9830*/  BSYNC B1 ;  /* 0x0000000000017941 */ /* 0x000fea0003800000 */
.L_x_142:
        /* <DEDUP_REMOVED lines=9> */
.L_x_145:
[----:B------:R-:W-:Y:S05]  /*98d0*/  BSYNC B1 ;  /* 0x0000000000017941 */ /* 0x000fea0003800000 */
.L_x_144:
        /* <DEDUP_REMOVED lines=9> */
.L_x_147:
[----:B------:R-:W-:Y:S05]  /*9970*/  BSYNC B1 ;  /* 0x0000000000017941 */ /* 0x000fea0003800000 */
.L_x_146:
        /* <DEDUP_REMOVED lines=9> */
.L_x_149:
[----:B------:R-:W-:Y:S05]  /*9a10*/  BSYNC B1 ;  /* 0x0000000000017941 */ /* 0x000fea0003800000 */
.L_x_148:
        /* <DEDUP_REMOVED lines=9> */
.L_x_151:
[----:B------:R-:W-:Y:S05]  /*9ab0*/  BSYNC B1 ;  /* 0x0000000000017941 */ /* 0x000fea0003800000 */
.L_x_150:
        /* <DEDUP_REMOVED lines=9> */
.L_x_153:
[----:B------:R-:W-:Y:S05]  /*9b50*/  BSYNC B1 ;  /* 0x0000000000017941 */ /* 0x000fea0003800000 */
.L_x_152:
        /* <DEDUP_REMOVED lines=9> */
.L_x_155:
[----:B------:R-:W-:Y:S05]  /*9bf0*/  BSYNC B1 ;  /* 0x0000000000017941 */ /* 0x000fea0003800000 */
.L_x_154:
[----:B0----5:R-:W-:Y:S01]  /*9c00*/  IMAD.U32 R21, R200, 0x10000, RZ ;  /* 0x00010000c8157824 */ /* 0x021fe200078e00ff */
[----:B------:R-:W-:Y:S01]  /*9c10*/  ISETP.GT.AND P3, PT, R3, 0x40, PT ;  /* 0x000000400300780c */ /* 0x000fe20003f64270 */
[----:B------:R-:W-:Y:S02]  /*9c20*/  BSSY B1, `(.L_x_156) ;  /* 0x0000009000017945 */ /* 0x000fe40003800000 */
[----:B------:R-:W-:Y:S01]  /*9c30*/  FMUL R20, R21, R16 ;  /* 0x0000001015147220 */ /* 0x000fe20000400000 */
[----:B------:R-:W-:-:S03]  /*9c40*/  ISETP.GT.AND P1, PT, R0, RZ, P3 ;  /* 0x000000ff0000720c */ /* 0x000fc60001f24270 */
[----:B------:R-:W-:-:S05]  /*9c50*/  FFMA R20, R199, R2, R20 ;  /* 0x00000002c7147223 */ /* 0x000fca0000000014 */
[----:B------:R-:W-:Y:S02]  /*9c60*/  F2FP.BF16.F32.PACK_AB R21, RZ, R20 ;  /* 0x00000014ff15723e */ /* 0x000fe400000010ff */
[----:B------:R-:W-:-:S03]  /*9c70*/  P2R R20, PR, RZ, 0x8 ;  /* 0x00000008ff147803 */ /* 0x000fc60000000000 */
[----:B------:R0:W-:Y:S01]  /*9c80*/  @P0 STG.E.U16 desc[UR48][R22.64+0x72], R21 ;  /* 0x0000721516000986 */ /* 0x0001e2000c101530 */
[----:B------:R-:W-:Y:S05]  /*9c90*/  @!P1 BRA `(.L_x_157) ;  /* 0x0000000000049947 */ /* 0x000fea0003800000 */
[----:B------:R0:W5:Y:S02]  /*9ca0*/  LDG.E.LTC128B.U16 R200, desc[UR48][R14.64+0x80] ;  /* 0x000080300ec87981 */ /* 0x000164000c1e1520 */
.L_x_157:
[----:B------:R-:W-:Y:S05]  /*9cb0*/  BSYNC B1 ;  /* 0x0000000000017941 */ /* 0x000fea0003800000 */
.L_x_156:
[----:B0----5:R-:W-:Y:S01]  /*9cc0*/  IMAD.U32 R21, R200, 0x10000, RZ ;  /* 0x00010000c8157824 */ /* 0x021fe200078e00ff */
[----:B------:R-:W-:Y:S01]  /*9cd0*/  ISETP.GT.AND P2, PT, R3, 0x41, PT ;  /* 0x000000410300780c */ /* 0x000fe20003f44270 */
[----:B------:R-:W-:Y:S02]  /*9ce0*/  BSSY B1, `(.L_x_158) ;  /* 0x0000009000017945 */ /* 0x000fe40003800000 */
[----:B------:R-:W-:Y:S01]  /*9cf0*/  FMUL R21, R21, R16 ;  /* 0x0000001015157220 */ /* 0x000fe20000400000 */
[----:B------:R-:W-:Y:S02]  /*9d00*/  ISETP.GT.AND P0, PT, R0, RZ, P2 ;  /* 0x000000ff0000720c */ /* 0x000fe40001704270 */
[----:B------:R-:W-:Y:S01]  /*9d10*/  P2R R184, PR, RZ, 0x4 ;  /* 0x00000004ffb87803 */ /* 0x000fe20000000000 */
[----:B------:R-:W-:-:S05]  /*9d20*/  FFMA R21, R168, R2, R21 ;  /* 0x00000002a8157223 */ /* 0x000fca0000000015 */
[----:B------:R-:W-:-:S05]  /*9d30*/  F2FP.BF16.F32.PACK_AB R21, RZ, R21 ;  /* 0x00000015ff15723e */ /* 0x000fca00000010ff */
[----:B------:R0:W-:Y:S01]  /*9d40*/  @P1 STG.E.U16 desc[UR48][R4.64+0x80], R21 ;  /* 0x0000801504001986 */ /* 0x0001e2000c101530 */
[----:B------:R-:W-:Y:S05]  /*9d50*/  @!P0 BRA `(.L_x_159) ;  /* 0x0000000000048947 */ /* 0x000fea0003800000 */
[----:B------:R0:W5:Y:S02]  /*9d60*/  LDG.E.LTC128B.U16 R200, desc[UR48][R14.64+0x82] ;  /* 0x000082300ec87981 */ /* 0x000164000c1e1520 */
.L_x_159:
[----:B------:R-:W-:Y:S05]  /*9d70*/  BSYNC B1 ;  /* 0x0000000000017941 */ /* 0x000fea0003800000 */
.L_x_158:
        /* <DEDUP_REMOVED lines=9> */
.L_x_161:
[----:B------:R-:W-:Y:S05]  /*9e10*/  BSYNC B1 ;  /* 0x0000000000017941 */ /* 0x000fea0003800000 */
.L_x_160:
        /* <DEDUP_REMOVED lines=9> */
.L_x_163:
[----:B------:R-:W-:Y:S05]  /*9eb0*/  BSYNC B1 ;  /* 0x0000000000017941 */ /* 0x000fea0003800000 */
.L_x_162:
[----:B0----5:R-:W-:Y:S01]  /*9ec0*/  SHF.L.U32 R21, R200, 0x10, RZ ;  /* 0x00000010c8157819 */ /* 0x021fe200000006ff */
[----:B------:R-:W-:Y:S01]  /*9ed0*/  BSSY B1, `(.L_x_164) ;  /* 0x0000009000017945 */ /* 0x000fe20003800000 */
[----:B------:R-:W-:-:S03]  /*9ee0*/  ISETP.GT.AND P6, PT, R3, 0x48, PT ;  /* 0x000000480300780c */ /* 0x000fc60003fc4270 */
[----:B------:R-:W-:Y:S01]  /*9ef0*/  FMUL R168, R21, R16 ;  /* 0x0000001015a87220 */ /* 0x000fe20000400000 */
[----:B------:R-:W-:-:S03]  /*9f00*/  ISETP.GT.AND P1, PT, R0, RZ, P6 ;  /* 0x000000ff0000720c */ /* 0x000fc60003724270 */
[----:B------:R-:W-:-:S05]  /*9f10*/  FFMA R168, R171, R2, R168 ;  /* 0x00000002aba87223 */ /* 0x000fca00000000a8 */
[----:B------:R-:W-:-:S05]  /*9f20*/  F2FP.BF16.F32.PACK_AB R168, RZ, R168 ;  /* 0x000000a8ffa8723e */ /* 0x000fca00000010ff */
[----:B------:R0:W-:Y:S01]  /*9f30*/  @P0 STG.E.U16 desc[UR48][R6.64+0x82], R168 ;  /* 0x000082a806000986 */ /* 0x0001e2000c101530 */
[----:B------:R-:W-:Y:S05]  /*9f40*/  @!P1 BRA `(.L_x_165) ;  /* 0x0000000000049947 */ /* 0x000fea0003800000 */
[----:B------:R0:W5:Y:S02]  /*9f50*/  LDG.E.LTC128B.U16 R200, desc[UR48][R14.64+0x90] ;  /* 0x000090300ec87981 */ /* 0x000164000c1e1520 */
.L_x_165:
[----:B------:R-:W-:Y:S05]  /*9f60*/  BSYNC B1 ;  /* 0x0000000000017941 */ /* 0x000fea0003800000 */
.L_x_164:
[----:B-----5:R-:W-:Y:S01]  /*9f70*/  IMAD.U32 R21, R200, 0x10000, RZ ;  /* 0x00010000c8157824 */ /* 0x020fe200078e00ff */
[----:B------:R-:W-:Y:S01]  /*9f80*/  ISETP.GT.AND P4, PT, R3, 0x49, PT ;  /* 0x000000490300780c */ /* 0x000fe20003f84270 */
[----:B------:R-:W-:Y:S02]  /*9f90*/  BSSY B1, `(.L_x_166) ;  /* 0x0000008000017945 */ /* 0x000fe40003800000 */
[----:B------:R-:W-:Y:S01]  /*9fa0*/  FMUL R21, R21, R16 ;  /* 0x0000001015157220 */ /* 0x000fe20000400000 */
[----:B------:R-:W-:-:S03]  /*9fb0*/  ISETP.GT.AND P0, PT, R0, RZ, P4 ;  /* 0x000000ff0000720c */ /* 0x000fc60002704270 */
[----:B------:R-:W-:-:S05]  /*9fc0*/  FFMA R21, R172, R2, R21 ;  /* 0x00000002ac157223 */ /* 0x000fca0000000015 */
[----:B------:R-:W-:-:S05]  /*9fd0*/  F2FP.BF16.F32.PACK_AB R21, RZ, R21 ;  /* 0x00000015ff15723e */ /* 0x000fca00000010ff */
[----:B------:R0:W-:Y:S01]  /*9fe0*/  @P1 STG.E.U16 desc[UR48][R4.64+0x90], R21 ;  /* 0x0000901504001986 */ /* 0x0001e2000c101530 */
[----:B------:R-:W-:Y:S05]  /*9ff0*/  @!P0 BRA `(.L_x_167) ;  /* 0x0000000000048947 */ /* 0x000fea0003800000 */
[----:B------:R0:W5:Y:S02]  /*a000*/  LDG.E.LTC128B.U16 R200, desc[UR48][R14.64+0x92] ;  /* 0x000092300ec87981 */ /* 0x000164000c1e1520 */
.L_x_167:
[----:B------:R-:W-:Y:S05]  /*a010*/  BSYNC B1 ;  /* 0x0000000000017941 */ /* 0x000fea0003800000 */
.L_x_166:
        /* <DEDUP_REMOVED lines=9> */
.L_x_169:
[----:B------:R-:W-:Y:S05]  /*a0b0*/  BSYNC B1 ;  /* 0x0000000000017941 */ /* 0x000fea0003800000 */
.L_x_168:
        /* <DEDUP_REMOVED lines=9> */
.L_x_171:
[----:B------:R-:W-:Y:S05]  /*a150*/  BSYNC B1 ;  /* 0x0000000000017941 */ /* 0x000fea0003800000 */
.L_x_170:
[----:B0----5:R-:W-:Y:S01]  /*a160*/  IMAD.U32 R21, R200, 0x10000, RZ ;  /* 0x00010000c8157824 */ /* 0x021fe200078e00ff */
        /* <DEDUP_REMOVED lines=9> */
.L_x_173:
[----:B------:R-:W-:Y:S05]  /*a200*/  BSYNC B1 ;  /* 0x0000000000017941 */ /* 0x000fea0003800000 */
.L_x_172:
        /* <DEDUP_REMOVED lines=10> */
.L_x_175:
[----:B------:R-:W-:Y:S05]  /*a2b0*/  BSYNC B1 ;  /* 0x0000000000017941 */ /* 0x000fea0003800000 */
.L_x_174:
        /* <DEDUP_REMOVED lines=9> */
.L_x_177:
[----:B------:R-:W-:Y:S05]  /*a350*/  BSYNC B1 ;  /* 0x0000000000017941 */ /* 0x000fea0003800000 */
.L_x_176:
        /* <DEDUP_REMOVED lines=9> */
.L_x_179:
[----:B------:R-:W-:Y:S05]  /*a3f0*/  BSYNC B1 ;  /* 0x0000000000017941 */ /* 0x000fea0003800000 */
.L_x_178:
        /* <DEDUP_REMOVED lines=10> */
.L_x_181:
[----:B------:R-:W-:Y:S05]  /*a4a0*/  BSYNC B1 ;  /* 0x0000000000017941 */ /* 0x000fea0003800000 */
.L_x_180:
        /* <DEDUP_REMOVED lines=10> */
.L_x_183:
[----:B------:R-:W-:Y:S05]  /*a550*/  BSYNC B1 ;  /* 0x0000000000017941 */ /* 0x000fea0003800000 */
.L_x_182:
        /* <DEDUP_REMOVED lines=9> */
.L_x_185:
[----:B------:R-:W-:Y:S05]  /*a5f0*/  BSYNC B1 ;  /* 0x0000000000017941 */ /* 0x000fea0003800000 */
.L_x_184:
        /* <DEDUP_REMOVED lines=9> */
.L_x_187:
[----:B------:R-:W-:Y:S05]  /*a690*/  BSYNC B1 ;  /* 0x0000000000017941 */ /* 0x000fea0003800000 */
.L_x_186:
[----:B-----5:R-:W-:Y:S01]  /*a6a0*/  IMAD.U32 R21, R200, 0x10000, RZ ;  /* 0x00010000c8157824 */ /* 0x020fe200078e00ff */
[----:B------:R-:W-:Y:S03]  /*a6b0*/  BSSY B1, `(.L_x_188) ;  /* 0x0000009000017945 */ /* 0x000fe60003800000 */
[----:B------:R-:W-:-:S04]  /*a6c0*/  FMUL R168, R21, R16 ;  /* 0x0000001015a87220 */ /* 0x000fc80000400000 */
[----:B------:R-:W-:-:S05]  /*a6d0*/  FFMA R168, R183, R2, R168 ;  /* 0x00000002b7a87223 */ /* 0x000fca00000000a8 */
[----:B------:R-:W-:-:S05]  /*a6e0*/  F2FP.BF16.F32.PACK_AB R168, RZ, R168 ;  /* 0x000000a8ffa8723e */ /* 0x000fca00000010ff */
[----:B------:R0:W-:Y:S01]  /*a6f0*/  @P5 STG.E.U16 desc[UR48][R6.64+0xb2], R168 ;  /* 0x0000b2a806005986 */ /* 0x0001e2000c101530 */
[----:B------:R-:W-:-:S04]  /*a700*/  ISETP.NE.AND P5, PT, R20, RZ, PT ;  /* 0x000000ff1400720c */ /* 0x000fc80003fa5270 */
[----:B------:R-:W-:-:S13]  /*a710*/  ISETP.GT.AND P5, PT, R0, 0x80, P5 ;  /* 0x000000800000780c */ /* 0x000fda0002fa4270 */
[----:B0-----:R-:W-:Y:S05]  /*a720*/  @!P5 BRA `(.L_x_189) ;  /* 0x000000000004d947 */ /* 0x001fea0003800000 */
[----:B------:R0:W5:Y:S02]  /*a730*/  LDG.E.LTC128B.U16 R200, desc[UR48][R10.64+0x80] ;  /* 0x000080300ac87981 */ /* 0x000164000c1e1520 */
.L_x_189:
[----:B------:R-:W-:Y:S05]  /*a740*/  BSYNC B1 ;  /* 0x0000000000017941 */ /* 0x000fea0003800000 */
.L_x_188:
        /* <DEDUP_REMOVED lines=10> */
.L_x_191:
[----:B------:R-:W-:Y:S05]  /*a7f0*/  BSYNC B1 ;  /* 0x0000000000017941 */ /* 0x000fea0003800000 */
.L_x_190:
        /* <DEDUP_REMOVED lines=10> */
.L_x_193:
[----:B------:R-:W-:Y:S05]  /*a8a0*/  BSYNC B1 ;  /* 0x0000000000017941 */ /* 0x000fea0003800000 */
.L_x_192:
        /* <DEDUP_REMOVED lines=10> */
.L_x_195:
[----:B------:R-:W-:Y:S05]  /*a950*/  BSYNC B1 ;  /* 0x0000000000017941 */ /* 0x000fea0003800000 */
.L_x_194:
        /* <DEDUP_REMOVED lines=9> */
.L_x_197:
[----:B------:R-:W-:Y:S05]  /*a9f0*/  BSYNC B1 ;  /* 0x0000000000017941 */ /* 0x000fea0003800000 */
.L_x_196:
        /* <DEDUP_REMOVED lines=9> */
.L_x_199:
[----:B------:R-:W-:Y:S05]  /*aa90*/  BSYNC B1 ;  /* 0x0000000000017941 */ /* 0x000fea0003800000 */
.L_x_198:
        /* <DEDUP_REMOVED lines=9> */
.L_x_201:
[----:B------:R-:W-:Y:S05]  /*ab30*/  BSYNC B1 ;  /* 0x0000000000017941 */ /* 0x000fea0003800000 */
.L_x_200:
        /* <DEDUP_REMOVED lines=9> */
.L_x_203:
[----:B------:R-:W-:Y:S05]  /*abd0*/  BSYNC B1 ;  /* 0x0000000000017941 */ /* 0x000fea0003800000 */
.L_x_202:
        /* <DEDUP_REMOVED lines=9> */
.L_x_205:
[----:B------:R-:W-:Y:S05]  /*ac70*/  BSYNC B1 ;  /* 0x0000000000017941 */ /* 0x000fea0003800000 */
.L_x_204:
        /* <DEDUP_REMOVED lines=9> */
.L_x_207:
[----:B------:R-:W-:Y:S05]  /*ad10*/  BSYNC B1 ;  /* 0x0000000000017941 */ /* 0x000fea0003800000 */
.L_x_206:
        /* <DEDUP_REMOVED lines=9> */
.L_x_209:
[----:B------:R-:W-:Y:S05]  /*adb0*/  BSYNC B1 ;  /* 0x0000000000017941 */ /* 0x000fea0003800000 */
.L_x_208:
        /* <DEDUP_REMOVED lines=9> */
.L_x_211:
[----:B------:R-:W-:Y:S05]  /*ae50*/  BSYNC B1 ;  /* 0x0000000000017941 */ /* 0x000fea0003800000 */
.L_x_210:
        /* <DEDUP_REMOVED lines=9> */
.L_x_213:
[----:B------:R-:W-:Y:S05]  /*aef0*/  BSYNC B1 ;  /* 0x0000000000017941 */ /* 0x000fea0003800000 */
.L_x_212:
        /* <DEDUP_REMOVED lines=9> */
.L_x_215:
[----:B------:R-:W-:Y:S05]  /*af90*/  BSYNC B1 ;  /* 0x0000000000017941 */ /* 0x000fea0003800000 */
.L_x_214:
        /* <DEDUP_REMOVED lines=9> */
.L_x_217:
[----:B------:R-:W-:Y:S05]  /*b030*/  BSYNC B1 ;  /* 0x0000000000017941 */ /* 0x000fea0003800000 */
.L_x_216:
        /* <DEDUP_REMOVED lines=9> */
.L_x_219:
[----:B------:R-:W-:Y:S05]  /*b0d0*/  BSYNC B1 ;  /* 0x0000000000017941 */ /* 0x000fea0003800000 */
.L_x_218:
        /* <DEDUP_REMOVED lines=11> */
.L_x_221:
[----:B------:R-:W-:Y:S05]  /*b190*/  BSYNC B1 ;  /* 0x0000000000017941 */ /* 0x000fea0003800000 */
.L_x_220:
[----:B-----5:R-:W-:Y:S01]  /*b1a0*/  IMAD.U32 R21, R200, 0x10000, RZ ;  /* 0x00010000c8157824 */ /* 0x020fe200078e00ff */
[----:B------:R-:W-:Y:S01]  /*b1b0*/  ISETP.GT.AND P2, PT, R3, 0x61, PT ;  /* 0x000000610300780c */ /* 0x000fe20003f44270 */
[----:B------:R-:W-:Y:S02]  /*b1c0*/  BSSY B1, `(.L_x_222) ;  /* 0x0000009000017945 */ /* 0x000fe40003800000 */
[----:B------:R-:W-:Y:S01]  /*b1d0*/  FMUL R21, R21, R16 ;  /* 0x0000001015157220 */ /* 0x000fe20000400000 */
[----:B------:R-:W-:-:S03]  /*b1e0*/  ISETP.GT.AND P0, PT, R0, RZ, P2 ;  /* 0x000000ff0000720c */ /* 0x000fc60001704270 */
[----:B------:R-:W-:Y:S01]  /*b1f0*/  FFMA R21, R136, R2, R21 ;  /* 0x0000000288157223 */ /* 0x000fe20000000015 */
[----:B------:R-:W-:-:S04]  /*b200*/  P2R R136, PR, RZ, 0x4 ;  /* 0x00000004ff887803 */ /* 0x000fc80000000000 */
[----:B------:R-:W-:-:S05]  /*b210*/  F2FP.BF16.F32.PACK_AB R21, RZ, R21 ;  /* 0x00000015ff15723e */ /* 0x000fca00000010ff */
[----:B------:R0:W-:Y:S01]  /*b220*/  @P1 STG.E.U16 desc[UR48][R4.64+0xc0], R21 ;  /* 0x0000c01504001986 */ /* 0x0001e2000c101530 */
[----:B------:R-:W-:Y:S05]  /*b230*/  @!P0 BRA `(.L_x_223) ;  /* 0x0000000000048947 */ /* 0x000fea0003800000 */
[----:B------:R0:W5:Y:S02]  /*b240*/  LDG.E.LTC128B.U16 R200, desc[UR48][R14.64+0xc2] ;  /* 0x0000c2300ec87981 */ /* 0x000164000c1e1520 */
.L_x_223:
[----:B------:R-:W-:Y:S05]  /*b250*/  BSYNC B1 ;  /* 0x0000000000017941 */ /* 0x000fea0003800000 */
.L_x_222:
[----:B0----5:R-:W-:Y:S01]  /*b260*/  SHF.L.U32 R21, R200, 0x10, RZ ;  /* 0x00000010c8157819 */ /* 0x021fe200000006ff */
        /* <DEDUP_REMOVED lines=8> */
.L_x_225:
[----:B------:R-:W-:Y:S05]  /*b2f0*/  BSYNC B1 ;  /* 0x0000000000017941 */ /* 0x000fea0003800000 */
.L_x_224:
        /* <DEDUP_REMOVED lines=9> */
.L_x_227:
[----:B------:R-:W-:Y:S05]  /*b390*/  BSYNC B1 ;  /* 0x0000000000017941 */ /* 0x000fea0003800000 */
.L_x_226:
[----:B0----5:R-:W-:Y:S01]  /*b3a0*/  IMAD.U32 R21, R200, 0x10000, RZ ;  /* 0x00010000c8157824 */ /* 0x021fe200078e00ff */
        /* <DEDUP_REMOVED lines=9> */
.L_x_229:
[----:B------:R-:W-:Y:S05]  /*b440*/  BSYNC B1 ;  /* 0x0000000000017941 */ /* 0x000fea0003800000 */
.L_x_228:
        /* <DEDUP_REMOVED lines=10> */
.L_x_231:
[----:B------:R-:W-:Y:S05]  /*b4f0*/  BSYNC B1 ;  /* 0x0000000000017941 */ /* 0x000fea0003800000 */
.L_x_230:
        /* <DEDUP_REMOVED lines=9> */
.L_x_233:
[----:B------:R-:W-:Y:S05]  /*b590*/  BSYNC B1 ;  /* 0x0000000000017941 */ /* 0x000fea0003800000 */
.L_x_232:
        /* <DEDUP_REMOVED lines=9> */
.L_x_235:
[----:B------:R-:W-:Y:S05]  /*b630*/  BSYNC B1 ;  /* 0x0000000000017941 */ /* 0x000fea0003800000 */
.L_x_234:
        /* <DEDUP_REMOVED lines=10> */
.L_x_237:
[----:B------:R-:W-:Y:S05]  /*b6e0*/  BSYNC B1 ;  /* 0x0000000000017941 */ /* 0x000fea0003800000 */
.L_x_236:
        /* <DEDUP_REMOVED lines=10> */
.L_x_239:
[----:B------:R-:W-:Y:S05]  /*b790*/  BSYNC B1 ;  /* 0x0000000000017941 */ /* 0x000fea0003800000 */
.L_x_238:
        /* <DEDUP_REMOVED lines=9> */
.L_x_241:
[----:B------:R-:W-:Y:S05]  /*b830*/  BSYNC B1 ;  /* 0x0000000000017941 */ /* 0x000fea0003800000 */
.L_x_240:
        /* <DEDUP_REMOVED lines=9> */
.L_x_243:
[----:B------:R-:W-:Y:S05]  /*b8d0*/  BSYNC B1 ;  /* 0x0000000000017941 */ /* 0x000fea0003800000 */
.L_x_242:
        /* <DEDUP_REMOVED lines=10> */
.L_x_245:
[----:B------:R-:W-:Y:S05]  /*b980*/  BSYNC B1 ;  /* 0x0000000000017941 */ /* 0x000fea0003800000 */
.L_x_244:
        /* <DEDUP_REMOVED lines=10> */
.L_x_247:
[----:B------:R-:W-:Y:S05]  /*ba30*/  BSYNC B1 ;  /* 0x0000000000017941 */ /* 0x000fea0003800000 */
.L_x_246:
        /* <DEDUP_REMOVED lines=9> */
.L_x_249:
[----:B------:R-:W-:Y:S05]  /*bad0*/  BSYNC B1 ;  /* 0x0000000000017941 */ /* 0x000fea0003800000 */
.L_x_248:
        /* <DEDUP_REMOVED lines=9> */
.L_x_251:
[----:B------:R-:W-:Y:S05]  /*bb70*/  BSYNC B1 ;  /* 0x0000000000017941 */ /* 0x000fea0003800000 */
.L_x_250:
        /* <DEDUP_REMOVED lines=10> */
.L_x_253:
[----:B------:R-:W-:Y:S05]  /*bc20*/  BSYNC B1 ;  /* 0x0000000000017941 */ /* 0x000fea0003800000 */
.L_x_252:
        /* <DEDUP_REMOVED lines=10> */
.L_x_255:
[----:B------:R-:W-:Y:S05]  /*bcd0*/  BSYNC B1 ;  /* 0x0000000000017941 */ /* 0x000fea0003800000 */
.L_x_254:
        /* <DEDUP_REMOVED lines=10> */
.L_x_257:
[----:B------:R-:W-:Y:S05]  /*bd80*/  BSYNC B1 ;  /* 0x0000000000017941 */ /* 0x000fea0003800000 */
.L_x_256:
        /* <DEDUP_REMOVED lines=10> */
.L_x_259:
[----:B------:R-:W-:Y:S05]  /*be30*/  BSYNC B1 ;  /* 0x0000000000017941 */ /* 0x000fea0003800000 */
.L_x_258:
        /* <DEDUP_REMOVED lines=9> */
.L_x_261:
[----:B------:R-:W-:Y:S05]  /*bed0*/  BSYNC B1 ;  /* 0x0000000000017941 */ /* 0x000fea0003800000 */
.L_x_260:
        /* <DEDUP_REMOVED lines=9> */
.L_x_263:
[----:B------:R-:W-:Y:S05]  /*bf70*/  BSYNC B1 ;  /* 0x0000000000017941 */ /* 0x000fea0003800000 */
.L_x_262:
        /* <DEDUP_REMOVED lines=9> */
.L_x_265:
[----:B------:R-:W-:Y:S05]  /*c010*/  BSYNC B1 ;  /* 0x0000000000017941 */ /* 0x000fea0003800000 */
.L_x_264:
        /* <DEDUP_REMOVED lines=9> */
.L_x_267:
[----:B------:R-:W-:Y:S05]  /*c0b0*/  BSYNC B1 ;  /* 0x0000000000017941 */ /* 0x000fea0003800000 */
.L_x_266:
        /* <DEDUP_REMOVED lines=9> */
.L_x_269:
[----:B------:R-:W-:Y:S05]  /*c150*/  BSYNC B1 ;  /* 0x0000000000017941 */ /* 0x000fea0003800000 */
.L_x_268:
        /* <DEDUP_REMOVED lines=9> */
.L_x_271:
[----:B------:R-:W-:Y:S05]  /*c1f0*/  BSYNC B1 ;  /* 0x0000000000017941 */ /* 0x000fea0003800000 */
.L_x_270:
        /* <DEDUP_REMOVED lines=9> */
.L_x_273:
[----:B------:R-:W-:Y:S05]  /*c290*/  BSYNC B1 ;  /* 0x0000000000017941 */ /* 0x000fea0003800000 */
.L_x_272:
        /* <DEDUP_REMOVED lines=9> */
.L_x_275:
[----:B------:R-:W-:Y:S05]  /*c330*/  BSYNC B1 ;  /* 0x0000000000017941 */ /* 0x000fea0003800000 */
.L_x_274:
        /* <DEDUP_REMOVED lines=9> */
.L_x_277:
[----:B------:R-:W-:Y:S05]  /*c3d0*/  BSYNC B1 ;  /* 0x0000000000017941 */ /* 0x000fea0003800000 */
.L_x_276:
        /* <DEDUP_REMOVED lines=9> */
.L_x_279:
[----:B------:R-:W-:Y:S05]  /*c470*/  BSYNC B1 ;  /* 0x0000000000017941 */ /* 0x000fea0003800000 */
.L_x_278:
        /* <DEDUP_REMOVED lines=9> */
.L_x_281:
[----:B------:R-:W-:Y:S05]  /*c510*/  BSYNC B1 ;  /* 0x0000000000017941 */ /* 0x000fea0003800000 */
.L_x_280:
        /* <DEDUP_REMOVED lines=9> */
.L_x_283:
[----:B------:R-:W-:Y:S05]  /*c5b0*/  BSYNC B1 ;  /* 0x0000000000017941 */ /* 0x000fea0003800000 */
.L_x_282:
[----:B0----5:R-:W-:Y:S01]  /*c5c0*/  SHF.L.U32 R21, R200, 0x10, RZ ;  /* 0x00000010c8157819 */ /* 0x021fe200000006ff */
[----:B------:R-:W-:Y:S01]  /*c5d0*/  BSSY B1, `(.L_x_284) ;  /* 0x000000a000017945 */ /* 0x000fe20003800000 */
[----:B------:R-:W-:-:S03]  /*c5e0*/  ISETP.GT.AND P3, PT, R3, 0x80, PT ;  /* 0x000000800300780c */ /* 0x000fc60003f64270 */
        /* <DEDUP_REMOVED lines=8> */
.L_x_285:
[----:B------:R-:W-:Y:S05]  /*c670*/  BSYNC B1 ;  /* 0x0000000000017941 */ /* 0x000fea0003800000 */
.L_x_284:
        /* <DEDUP_REMOVED lines=11> */
.L_x_287:
[----:B------:R-:W-:Y:S05]  /*c730*/  BSYNC B1 ;  /* 0x0000000000017941 */ /* 0x000fea0003800000 */
.L_x_286:
        /* <DEDUP_REMOVED lines=9> */
.L_x_289:
[----:B------:R-:W-:Y:S05]  /*c7d0*/  BSYNC B1 ;  /* 0x0000000000017941 */ /* 0x000fea0003800000 */
.L_x_288:
        /* <DEDUP_REMOVED lines=9> */
.L_x_291:
[----:B------:R-:W-:Y:S05]  /*c870*/  BSYNC B1 ;  /* 0x0000000000017941 */ /* 0x000fea0003800000 */
.L_x_290:
        /* <DEDUP_REMOVED lines=10> */
.L_x_293:
[----:B------:R-:W-:Y:S05]  /*c920*/  BSYNC B1 ;  /* 0x0000000000017941 */ /* 0x000fea0003800000 */
.L_x_292:
        /* <DEDUP_REMOVED lines=10> */
.L_x_295:
[----:B------:R-:W-:Y:S05]  /*c9d0*/  BSYNC B1 ;  /* 0x0000000000017941 */ /* 0x000fea0003800000 */
.L_x_294:
        /* <DEDUP_REMOVED lines=9> */
.L_x_297:
[----:B------:R-:W-:Y:S05]  /*ca70*/  BSYNC B1 ;  /* 0x0000000000017941 */ /* 0x000fea0003800000 */
.L_x_296:
        /* <DEDUP_REMOVED lines=9> */
.L_x_299:
[----:B------:R-:W-:Y:S05]  /*cb10*/  BSYNC B1 ;  /* 0x0000000000017941 */ /* 0x000fea0003800000 */
.L_x_298:
        /* <DEDUP_REMOVED lines=10> */
.L_x_301:
[----:B------:R-:W-:Y:S05]  /*cbc0*/  BSYNC B1 ;  /* 0x0000000000017941 */ /* 0x000fea0003800000 */
.L_x_300:
        /* <DEDUP_REMOVED lines=10> */
.L_x_303:
[----:B------:R-:W-:Y:S05]  /*cc70*/  BSYNC B1 ;  /* 0x0000000000017941 */ /* 0x000fea0003800000 */
.L_x_302:
        /* <DEDUP_REMOVED lines=9> */
.L_x_305:
[----:B------:R-:W-:Y:S05]  /*cd10*/  BSYNC B1 ;  /* 0x0000000000017941 */ /* 0x000fea0003800000 */
.L_x_304:
        /* <DEDUP_REMOVED lines=9> */
.L_x_307:
[----:B------:R-:W-:Y:S05]  /*cdb0*/  BSYNC B1 ;  /* 0x0000000000017941 */ /* 0x000fea0003800000 */
.L_x_306:
        /* <DEDUP_REMOVED lines=10> */
.L_x_309:
[----:B------:R-:W-:Y:S05]  /*ce60*/  BSYNC B1 ;  /* 0x0000000000017941 */ /* 0x000fea0003800000 */
.L_x_308:
        /* <DEDUP_REMOVED lines=10> */
.L_x_311:
[----:B------:R-:W-:Y:S05]  /*cf10*/  BSYNC B1 ;  /* 0x0000000000017941 */ /* 0x000fea0003800000 */
.L_x_310:
        /* <DEDUP_REMOVED lines=9> */
.L_x_313:
[----:B------:R-:W-:Y:S05]  /*cfb0*/  BSYNC B1 ;  /* 0x0000000000017941 */ /* 0x000fea0003800000 */
.L_x_312:
        /* <DEDUP_REMOVED lines=9> */
.L_x_315:
[----:B------:R-:W-:Y:S05]  /*d050*/  BSYNC B1 ;  /* 0x0000000000017941 */ /* 0x000fea0003800000 */
.L_x_314:
        /* <DEDUP_REMOVED lines=10> */
.L_x_317:
[----:B------:R-:W-:Y:S05]  /*d100*/  BSYNC B1 ;  /* 0x0000000000017941 */ /* 0x000fea0003800000 */
.L_x_316:
        /* <DEDUP_REMOVED lines=10> */
.L_x_319:
[----:B------:R-:W-:Y:S05]  /*d1b0*/  BSYNC B1 ;  /* 0x0000000000017941 */ /* 0x000fea0003800000 */
.L_x_318:
        /* <DEDUP_REMOVED lines=10> */
.L_x_321:
[----:B------:R-:W-:Y:S05]  /*d260*/  BSYNC B1 ;  /* 0x0000000000017941 */ /* 0x000fea0003800000 */
.L_x_320:
        /* <DEDUP_REMOVED lines=10> */
.L_x_323:
[----:B------:R-:W-:Y:S05]  /*d310*/  BSYNC B1 ;  /* 0x0000000000017941 */ /* 0x000fea0003800000 */
.L_x_322:
        /* <DEDUP_REMOVED lines=9> */
.L_x_325:
[----:B------:R-:W-:Y:S05]  /*d3b0*/  BSYNC B1 ;  /* 0x0000000000017941 */ /* 0x000fea0003800000 */
.L_x_324:
        /* <DEDUP_REMOVED lines=9> */
.L_x_327:
[----:B------:R-:W-:Y:S05]  /*d450*/  BSYNC B1 ;  /* 0x0000000000017941 */ /* 0x000fea0003800000 */
.L_x_326:
        /* <DEDUP_REMOVED lines=9> */
.L_x_329:
[----:B------:R-:W-:Y:S05]  /*d4f0*/  BSYNC B1 ;  /* 0x0000000000017941 */ /* 0x000fea0003800000 */
.L_x_328:
        /* <DEDUP_REMOVED lines=9> */
.L_x_331:
[----:B------:R-:W-:Y:S05]  /*d590*/  BSYNC B1 ;  /* 0x0000000000017941 */ /* 0x000fea0003800000 */
.L_x_330:
        /* <DEDUP_REMOVED lines=9> */
.L_x_333:
[----:B------:R-:W-:Y:S05]  /*d630*/  BSYNC B1 ;  /* 0x0000000000017941 */ /* 0x000fea0003800000 */
.L_x_332:
        /* <DEDUP_REMOVED lines=9> */
.L_x_335:
[----:B------:R-:W-:Y:S05]  /*d6d0*/  BSYNC B1 ;  /* 0x0000000000017941 */ /* 0x000fea0003800000 */
.L_x_334:
        /* <DEDUP_REMOVED lines=9> */
.L_x_337:
[----:B------:R-:W-:Y:S05]  /*d770*/  BSYNC B1 ;  /* 0x0000000000017941 */ /* 0x000fea0003800000 */
.L_x_336:
        /* <DEDUP_REMOVED lines=9> */
.L_x_339:
[----:B------:R-:W-:Y:S05]  /*d810*/  BSYNC B1 ;  /* 0x0000000000017941 */ /* 0x000fea0003800000 */
.L_x_338:
        /* <DEDUP_REMOVED lines=9> */
.L_x_341:
[----:B------:R-:W-:Y:S05]  /*d8b0*/  BSYNC B1 ;  /* 0x0000000000017941 */ /* 0x000fea0003800000 */
.L_x_340:
        /* <DEDUP_REMOVED lines=9> */
.L_x_343:
[----:B------:R-:W-:Y:S05]  /*d950*/  BSYNC B1 ;  /* 0x0000000000017941 */ /* 0x000fea0003800000 */
.L_x_342:
        /* <DEDUP_REMOVED lines=9> */
.L_x_345:
[----:B------:R-:W-:Y:S05]  /*d9f0*/  BSYNC B1 ;  /* 0x0000000000017941 */ /* 0x000fea0003800000 */
.L_x_344:
        /* <DEDUP_REMOVED lines=9> */
.L_x_347:
[----:B------:R-:W-:Y:S05]  /*da90*/  BSYNC B1 ;  /* 0x0000000000017941 */ /* 0x000fea0003800000 */
.L_x_346:
        /* <DEDUP_REMOVED lines=11> */
.L_x_349:
[----:B------:R-:W-:Y:S05]  /*db50*/  BSYNC B1 ;  /* 0x0000000000017941 */ /* 0x000fea0003800000 */
.L_x_348:
        /* <DEDUP_REMOVED lines=11> */
.L_x_351:
[----:B------:R-:W-:Y:S05]  /*dc10*/  BSYNC B1 ;  /* 0x0000000000017941 */ /* 0x000fea0003800000 */
.L_x_350:
        /* <DEDUP_REMOVED lines=9> */
.L_x_353:
[----:B------:R-:W-:Y:S05]  /*dcb0*/  BSYNC B1 ;  /* 0x0000000000017941 */ /* 0x000fea0003800000 */
.L_x_352:
        /* <DEDUP_REMOVED lines=9> */
.L_x_355:
[----:B------:R-:W-:Y:S05]  /*dd50*/  BSYNC B1 ;  /* 0x0000000000017941 */ /* 0x000fea0003800000 */
.L_x_354:
        /* <DEDUP_REMOVED lines=10> */
.L_x_357:
[----:B------:R-:W-:Y:S05]  /*de00*/  BSYNC B1 ;  /* 0x0000000000017941 */ /* 0x000fea0003800000 */
.L_x_356:
        /* <DEDUP_REMOVED lines=10> */
.L_x_359:
[----:B------:R-:W-:Y:S05]  /*deb0*/  BSYNC B1 ;  /* 0x0000000000017941 */ /* 0x000fea0003800000 */
.L_x_358:
        /* <DEDUP_REMOVED lines=9> */
.L_x_361:
[----:B------:R-:W-:Y:S05]  /*df50*/  BSYNC B1 ;  /* 0x0000000000017941 */ /* 0x000fea0003800000 */
.L_x_360:
        /* <DEDUP_REMOVED lines=9> */
.L_x_363:
[----:B------:R-:W-:Y:S05]  /*dff0*/  BSYNC B1 ;  /* 0x0000000000017941 */ /* 0x000fea0003800000 */
.L_x_362:
        /* <DEDUP_REMOVED lines=10> */
.L_x_365:
[----:B------:R-:W-:Y:S05]  /*e0a0*/  BSYNC B1 ;  /* 0x0000000000017941 */ /* 0x000fea0003800000 */
.L_x_364:
        /* <DEDUP_REMOVED lines=10> */
.L_x_367:
[----:B------:R-:W-:Y:S05]  /*e150*/  BSYNC B1 ;  /* 0x0000000000017941 */ /* 0x000fea0003800000 */
.L_x_366:
        /* <DEDUP_REMOVED lines=9> */
.L_x_369:
[----:B------:R-:W-:Y:S05]  /*e1f0*/  BSYNC B1 ;  /* 0x0000000000017941 */ /* 0x000fea0003800000 */
.L_x_368:
        /* <DEDUP_REMOVED lines=9> */
.L_x_371:
[----:B------:R-:W-:Y:S05]  /*e290*/  BSYNC B1 ;  /* 0x0000000000017941 */ /* 0x000fea0003800000 */
.L_x_370:
        /* <DEDUP_REMOVED lines=10> */
.L_x_373:
[----:B------:R-:W-:Y:S05]  /*e340*/  BSYNC B1 ;  /* 0x0000000000017941 */ /* 0x000fea0003800000 */
.L_x_372:
        /* <DEDUP_REMOVED lines=10> */
.L_x_375:
[----:B------:R-:W-:Y:S05]  /*e3f0*/  BSYNC B1 ;  /* 0x0000000000017941 */ /* 0x000fea0003800000 */
.L_x_374:
        /* <DEDUP_REMOVED lines=9> */
.L_x_377:
[----:B------:R-:W-:Y:S05]  /*e490*/  BSYNC B1 ;  /* 0x0000000000017941 */ /* 0x000fea0003800000 */
.L_x_376:
        /* <DEDUP_REMOVED lines=9> */
.L_x_379:
[----:B------:R-:W-:Y:S05]  /*e530*/  BSYNC B1 ;  /* 0x0000000000017941 */ /* 0x000fea0003800000 */
.L_x_378:
        /* <DEDUP_REMOVED lines=10> */
.L_x_381:
[----:B------:R-:W-:Y:S05]  /*e5e0*/  BSYNC B1 ;  /* 0x0000000000017941 */ /* 0x000fea0003800000 */
.L_x_380:
        /* <DEDUP_REMOVED lines=10> */
.L_x_383:
[----:B------:R-:W-:Y:S05]  /*e690*/  BSYNC B1 ;  /* 0x0000000000017941 */ /* 0x000fea0003800000 */
.L_x_382:
        /* <DEDUP_REMOVED lines=10> */
.L_x_385:
[----:B------:R-:W-:Y:S05]  /*e740*/  BSYNC B1 ;  /* 0x0000000000017941 */ /* 0x000fea0003800000 */
.L_x_384:
        /* <DEDUP_REMOVED lines=10> */
.L_x_387:
[----:B------:R-:W-:Y:S05]  /*e7f0*/  BSYNC B1 ;  /* 0x0000000000017941 */ /* 0x000fea0003800000 */
.L_x_386:
        /* <DEDUP_REMOVED lines=9> */
.L_x_389:
[----:B------:R-:W-:Y:S05]  /*e890*/  BSYNC B1 ;  /* 0x0000000000017941 */ /* 0x000fea0003800000 */
.L_x_388:
        /* <DEDUP_REMOVED lines=9> */
.L_x_391:
[----:B------:R-:W-:Y:S05]  /*e930*/  BSYNC B1 ;  /* 0x0000000000017941 */ /* 0x000fea0003800000 */
.L_x_390:
        /* <DEDUP_REMOVED lines=9> */
.L_x_393:
[----:B------:R-:W-:Y:S05]  /*e9d0*/  BSYNC B1 ;  /* 0x0000000000017941 */ /* 0x000fea0003800000 */
.L_x_392:
        /* <DEDUP_REMOVED lines=9> */
.L_x_395:
[----:B------:R-:W-:Y:S05]  /*ea70*/  BSYNC B1 ;  /* 0x0000000000017941 */ /* 0x000fea0003800000 */
.L_x_394:
        /* <DEDUP_REMOVED lines=9> */
.L_x_397:
[----:B------:R-:W-:Y:S05]  /*eb10*/  BSYNC B1 ;  /* 0x0000000000017941 */ /* 0x000fea0003800000 */
.L_x_396:
        /* <DEDUP_REMOVED lines=9> */
.L_x_399:
[----:B------:R-:W-:Y:S05]  /*ebb0*/  BSYNC B1 ;  /* 0x0000000000017941 */ /* 0x000fea0003800000 */
.L_x_398:
        /* <DEDUP_REMOVED lines=9> */
.L_x_401:
[----:B------:R-:W-:Y:S05]  /*ec50*/  BSYNC B1 ;  /* 0x0000000000017941 */ /* 0x000fea0003800000 */
.L_x_400:
        /* <DEDUP_REMOVED lines=9> */
.L_x_403:
[----:B------:R-:W-:Y:S05]  /*ecf0*/  BSYNC B1 ;  /* 0x0000000000017941 */ /* 0x000fea0003800000 */
.L_x_402:
        /* <DEDUP_REMOVED lines=9> */
.L_x_405:
[----:B------:R-:W-:Y:S05]  /*ed90*/  BSYNC B1 ;  /* 0x0000000000017941 */ /* 0x000fea0003800000 */
.L_x_404:
        /* <DEDUP_REMOVED lines=9> */
.L_x_407:
[----:B------:R-:W-:Y:S05]  /*ee30*/  BSYNC B1 ;  /* 0x0000000000017941 */ /* 0x000fea0003800000 */
.L_x_406:
        /* <DEDUP_REMOVED lines=9> */
.L_x_409:
[----:B------:R-:W-:Y:S05]  /*eed0*/  BSYNC B1 ;  /* 0x0000000000017941 */ /* 0x000fea0003800000 */
.L_x_408:
        /* <DEDUP_REMOVED lines=9> */
.L_x_411:
[----:B------:R-:W-:Y:S05]  /*ef70*/  BSYNC B1 ;  /* 0x0000000000017941 */ /* 0x000fea0003800000 */
.L_x_410:
        /* <DEDUP_REMOVED lines=11> */
.L_x_413:
[----:B------:R-:W-:Y:S05]  /*f030*/  BSYNC B1 ;  /* 0x0000000000017941 */ /* 0x000fea0003800000 */
.L_x_412:
        /* <DEDUP_REMOVED lines=11> */
.L_x_415:
[----:B------:R-:W-:Y:S05]  /*f0f0*/  BSYNC B1 ;  /* 0x0000000000017941 */ /* 0x000fea0003800000 */
.L_x_414:
        /* <DEDUP_REMOVED lines=9> */
.L_x_417:
[----:B------:R-:W-:Y:S05]  /*f190*/  BSYNC B1 ;  /* 0x0000000000017941 */ /* 0x000fea0003800000 */
.L_x_416:
        /* <DEDUP_REMOVED lines=9> */
.L_x_419:
[----:B------:R-:W-:Y:S05]  /*f230*/  BSYNC B1 ;  /* 0x0000000000017941 */ /* 0x000fea0003800000 */
.L_x_418:
        /* <DEDUP_REMOVED lines=10> */
.L_x_421:
[----:B------:R-:W-:Y:S05]  /*f2e0*/  BSYNC B1 ;  /* 0x0000000000017941 */ /* 0x000fea0003800000 */
.L_x_420:
        /* <DEDUP_REMOVED lines=10> */
.L_x_423:
[----:B------:R-:W-:Y:S05]  /*f390*/  BSYNC B1 ;  /* 0x0000000000017941 */ /* 0x000fea0003800000 */
.L_x_422:
        /* <DEDUP_REMOVED lines=9> */
.L_x_425:
[----:B------:R-:W-:Y:S05]  /*f430*/  BSYNC B1 ;  /* 0x0000000000017941 */ /* 0x000fea0003800000 */
.L_x_424:
        /* <DEDUP_REMOVED lines=9> */
.L_x_427:
[----:B------:R-:W-:Y:S05]  /*f4d0*/  BSYNC B1 ;  /* 0x0000000000017941 */ /* 0x000fea0003800000 */
.L_x_426:
        /* <DEDUP_REMOVED lines=10> */
.L_x_429:
[----:B------:R-:W-:Y:S05]  /*f580*/  BSYNC B1 ;  /* 0x0000000000017941 */ /* 0x000fea0003800000 */
.L_x_428:
        /* <DEDUP_REMOVED lines=10> */
.L_x_431:
[----:B------:R-:W-:Y:S05]  /*f630*/  BSYNC B1 ;  /* 0x0000000000017941 */ /* 0x000fea0003800000 */
.L_x_430:
        /* <DEDUP_REMOVED lines=9> */
.L_x_433:
[----:B------:R-:W-:Y:S05]  /*f6d0*/  BSYNC B1 ;  /* 0x0000000000017941 */ /* 0x000fea0003800000 */
.L_x_432:
        /* <DEDUP_REMOVED lines=9> */
.L_x_435:
[----:B------:R-:W-:Y:S05]  /*f770*/  BSYNC B1 ;  /* 0x0000000000017941 */ /* 0x000fea0003800000 */
.L_x_434:
        /* <DEDUP_REMOVED lines=10> */
.L_x_437:
[----:B------:R-:W-:Y:S05]  /*f820*/  BSYNC B1 ;  /* 0x0000000000017941 */ /* 0x000fea0003800000 */
.L_x_436:
        /* <DEDUP_REMOVED lines=10> */
.L_x_439:
[----:B------:R-:W-:Y:S05]  /*f8d0*/  BSYNC B1 ;  /* 0x0000000000017941 */ /* 0x000fea0003800000 */
.L_x_438:
[----:B-----5:R-:W-:Y:S01]  /*f8e0*/  IMAD.U32 R3, R200, 0x10000, RZ ;  /* 0x00010000c8037824 */ /* 0x020fe200078e00ff */
[----:B------:R-:W-:Y:S03]  /*f8f0*/  BSSY B1, `(.L_x_440) ;  /* 0x0000008000017945 */ /* 0x000fe60003800000 */
[----:B0123--:R-:W-:-:S04]  /*f900*/  FMUL R14, R3, R16 ;  /* 0x00000010030e7220 */ /* 0x00ffc80000400000 */
[----:B------:R-:W-:-:S05]  /*f910*/  FFMA R14, R53, R2, R14 ;  /* 0x00000002350e7223 */ /* 0x000fca000000000e */
[----:B------:R-:W-:-:S05]  /*f920*/  F2FP.BF16.F32.PACK_AB R14, RZ, R14 ;  /* 0x0000000eff0e723e */ /* 0x000fca00000010ff */
[----:B------:R0:W-:Y:S01]  /*f930*/  @P5 STG.E.U16 desc[UR48][R4.64+0x1b2], R14 ;  /* 0x0001b20e04005986 */ /* 0x0001e2000c101530 */
[----:B------:R-:W-:-:S13]  /*f940*/  ISETP.GT.AND P5, PT, R0, 0x8, P1 ;  /* 0x000000080000780c */ /* 0x000fda0000fa4270 */
[----:B0-----:R-:W-:Y:S05]  /*f950*/  @!P5 BRA `(.L_x_441) ;  /* 0x000000000004d947 */ /* 0x001fea0003800000 */
[----:B------:R0:W5:Y:S02]  /*f960*/  LDG.E.LTC128B.U16 R200, desc[UR48][R12.64+0x1b0] ;  /* 0x0001b0300cc87981 */ /* 0x000164000c1e1520 */
.L_x_441:
[----:B------:R-:W-:Y:S05]  /*f970*/  BSYNC B1 ;  /* 0x0000000000017941 */ /* 0x000fea0003800000 */
.L_x_440:
[----:B-----5:R-:W-:Y:S01]  /*f980*/  IMAD.U32 R3, R200, 0x10000, RZ ;  /* 0x00010000c8037824 */ /* 0x020fe200078e00ff */
[----:B------:R-:W-:Y:S01]  /*f990*/  BSSY B1, `(.L_x_442) ;  /* 0x000000a000017945 */ /* 0x000fe20003800000 */
[----:B------:R-:W-:Y:S02]  /*f9a0*/  @P5 IMAD.MOV.U32 R4, RZ, RZ, R6 ;  /* 0x000000ffff045224 */ /* 0x000fe400078e0006 */
[----:B------:R-:W-:Y:S01]  /*f9b0*/  FMUL R3, R3, R16 ;  /* 0x0000001003037220 */ /* 0x000fe20000400000 */
[----:B------:R-:W-:-:S03]  /*f9c0*/  @P5 IMAD.MOV.U32 R5, RZ, RZ, R7 ;  /* 0x000000ffff055224 */ /* 0x000fc600078e0007 */
[----:B------:R-:W-:-:S05]  /*f9d0*/  FFMA R3, R54, R2, R3 ;  /* 0x0000000236037223 */ /* 0x000fca0000000003 */
[----:B------:R-:W-:-:S05]  /*f9e0*/  F2FP.BF16.F32.PACK_AB R3, RZ, R3 ;  /* 0x00000003ff03723e */ /* 0x000fca00000010ff */
[----:B------:R1:W-:Y:S01]  /*f9f0*/  @P5 STG.E.U16 desc[UR48][R4.64+0x1b0], R3 ;  /* 0x0001b00304005986 */ /* 0x0003e2000c101530 */
[----:B------:R-:W-:-:S13]  /*fa00*/  ISETP.GT.AND P5, PT, R0, 0x8, P0 ;  /* 0x000000080000780c */ /* 0x000fda00007a4270 */
[----:B-1----:R-:W-:Y:S05]  /*fa10*/  @!P5 BRA `(.L_x_443) ;  /* 0x000000000004d947 */ /* 0x002fea0003800000 */
[----:B------:R1:W5:Y:S02]  /*fa20*/  LDG.E.LTC128B.U16 R200, desc[UR48][R12.64+0x1b2] ;  /* 0x0001b2300cc87981 */ /* 0x000364000c1e1520 */
.L_x_443:
[----:B------:R-:W-:Y:S05]  /*fa30*/  BSYNC B1 ;  /* 0x0000000000017941 */ /* 0x000fea0003800000 */
.L_x_442:
        /* <DEDUP_REMOVED lines=8> */
[----:B--2---:R-:W-:Y:S05]  /*fac0*/  @!P5 BRA `(.L_x_445) ;  /* 0x000000000004d947 */ /* 0x004fea0003800000 */
[----:B------:R2:W5:Y:S02]  /*fad0*/  LDG.E.LTC128B.U16 R200, desc[UR48][R10.64+0x180] ;  /* 0x000180300ac87981 */ /* 0x000564000c1e1520 */
.L_x_445:
[----:B------:R-:W-:Y:S05]  /*fae0*/  BSYNC B1 ;  /* 0x0000000000017941 */ /* 0x000fea0003800000 */
.L_x_444:
        /* <DEDUP_REMOVED lines=8> */
[----:B---3--:R-:W-:Y:S05]  /*fb70*/  @!P5 BRA `(.L_x_447) ;  /* 0x000000000004d947 */ /* 0x008fea0003800000 */
[----:B------:R3:W5:Y:S02]  /*fb80*/  LDG.E.LTC128B.U16 R200, desc[UR48][R10.64+0x182] ;  /* 0x000182300ac87981 */ /* 0x000764000c1e1520 */
.L_x_447:
[----:B------:R-:W-:Y:S05]  /*fb90*/  BSYNC B1 ;  /* 0x0000000000017941 */ /* 0x000fea0003800000 */
.L_x_446:
        /* <DEDUP_REMOVED lines=10> */
.L_x_449:
[----:B------:R-:W-:Y:S05]  /*fc40*/  BSYNC B1 ;  /* 0x0000000000017941 */ /* 0x000fea0003800000 */
.L_x_448:
        /* <DEDUP_REMOVED lines=10> */
.L_x_451:
[----:B------:R-:W-:Y:S05]  /*fcf0*/  BSYNC B1 ;  /* 0x0000000000017941 */ /* 0x000fea0003800000 */
.L_x_450:
        /* <DEDUP_REMOVED lines=9> */
.L_x_453:
[----:B------:R-:W-:Y:S05]  /*fd90*/  BSYNC B1 ;  /* 0x0000000000017941 */ /* 0x000fea0003800000 */
.L_x_452:
        /* <DEDUP_REMOVED lines=9> */
.L_x_455:
[----:B------:R-:W-:Y:S05]  /*fe30*/  BSYNC B1 ;  /* 0x0000000000017941 */ /* 0x000fea0003800000 */
.L_x_454:
        /* <DEDUP_REMOVED lines=9> */
.L_x_457:
[----:B------:R-:W-:Y:S05]  /*fed0*/  BSYNC B1 ;  /* 0x0000000000017941 */ /* 0x000fea0003800000 */
.L_x_456:
        /* <DEDUP_REMOVED lines=9> */
.L_x_459:
[----:B------:R-:W-:Y:S05]  /*ff70*/  BSYNC B1 ;  /* 0x0000000000017941 */ /* 0x000fea0003800000 */
.L_x_458:
        /* <DEDUP_REMOVED lines=9> */
.L_x_461:
[----:B------:R-:W-:Y:S05]  /*10010*/  BSYNC B1 ;  /* 0x0000000000017941 */ /* 0x000fea0003800000 */
.L_x_460:
        /* <DEDUP_REMOVED lines=9> */
.L_x_463:
[----:B------:R-:W-:Y:S05]  /*100b0*/  BSYNC B1 ;  /* 0x0000000000017941 */ /* 0x000fea0003800000 */
.L_x_462:
        /* <DEDUP_REMOVED lines=9> */
.L_x_465:
[----:B------:R-:W-:Y:S05]  /*10150*/  BSYNC B1 ;  /* 0x0000000000017941 */ /* 0x000fea0003800000 */
.L_x_464:
        /* <DEDUP_REMOVED lines=9> */
.L_x_467:
[----:B------:R-:W-:Y:S05]  /*101f0*/  BSYNC B1 ;  /* 0x0000000000017941 */ /* 0x000fea0003800000 */
.L_x_466:
        /* <DEDUP_REMOVED lines=9> */
.L_x_469:
[----:B------:R-:W-:Y:S05]  /*10290*/  BSYNC B1 ;  /* 0x0000000000017941 */ /* 0x000fea0003800000 */
.L_x_468:
        /* <DEDUP_REMOVED lines=9> */
.L_x_471:
[----:B------:R-:W-:Y:S05]  /*10330*/  BSYNC B1 ;  /* 0x0000000000017941 */ /* 0x000fea0003800000 */
.L_x_470:
        /* <DEDUP_REMOVED lines=9> */
.L_x_473:
[----:B------:R-:W-:Y:S05]  /*103d0*/  BSYNC B1 ;  /* 0x0000000000017941 */ /* 0x000fea0003800000 */
.L_x_472:
        /* <DEDUP_REMOVED lines=9> */
.L_x_475:
[----:B------:R-:W-:Y:S05]  /*10470*/  BSYNC B1 ;  /* 0x0000000000017941 */ /* 0x000fea0003800000 */
.L_x_474:
[----:B------:R-:W-:Y:S05]  /*10480*/  @!P0 BRA `(.L_x_476) ;  /* 0x00000040005c8947 */ /* 0x000fea0003800000 */
[----:B0----5:R-:W-:-:S04]  /*10490*/  IMAD.U32 R3, R200, 0x10000, RZ ;  /* 0x00010000c8037824 */ /* 0x021fc800078e00ff */
[----:B------:R-:W-:-:S04]  /*104a0*/  FMUL R0, R3, R16 ;  /* 0x0000001003007220 */ /* 0x000fc80000400000 */
[----:B------:R-:W-:-:S05]  /*104b0*/  FFMA R0, R39, R2, R0 ;  /* 0x0000000227007223 */ /* 0x000fca0000000000 */
[----:B------:R-:W-:-:S05]  /*104c0*/  F2FP.BF16.F32.PACK_AB R0, RZ, R0 ;  /* 0x00000000ff00723e */ /* 0x000fca00000010ff */
[----:B------:R0:W-:Y:S01]  /*104d0*/  STG.E.U16 desc[UR48][R22.64+0x1b2], R0 ;  /* 0x0001b20016007986 */ /* 0x0001e2000c101530 */
[----:B------:R-:W-:Y:S05]  /*104e0*/  BRA `(.L_x_476) ;  /* 0x0000004000447947 */ /* 0x000fea0003800000 */
.L_x_33:
[----:B------:R-:W2:Y:S01]  /*104f0*/  LDL.LU R220, [R1+0x44] ;  /* 0x0000440001dc7983 */ /* 0x000ea20000300800 */
[----:B------:R-:W-:-:S03]  /*10500*/  ULDC.64 UR4, c[0x0][0x5c0] ;  /* 0x0001700000047ab9 */ /* 0x000fc60000000a00 */
[----:B------:R-:W3:Y:S04]  /*10510*/  LDL.LU R13, [R1+0x48] ;  /* 0x00004800010d7983 */ /* 0x000ee80000300800 */
[----:B------:R-:W4:Y:S04]  /*10520*/  LDL.LU R12, [R1+0x4c] ;  /* 0x00004c00010c7983 */ /* 0x000f280000300800 */
[----:B------:R-:W5:Y:S04]  /*10530*/  LDL.LU R15, [R1+0x40] ;  /* 0x00004000010f7983 */ /* 0x000f680000300800 */
        /* <DEDUP_REMOVED lines=11> */
[----:B------:R-:W5:Y:S01]  /*105f0*/  LDL.LU R227, [R1+0x4] ;  /* 0x0000040001e37983 */ /* 0x000f620000300800 */
[----:B------:R-:W-:-:S02]  /*10600*/  LEA R4, P2, R6, UR4, 0x1 ;  /* 0x0000000406047c11 */ /* 0x000fc4000f8408ff */
[----:B------:R-:W-:Y:S02]  /*10610*/  ISETP.GT.AND P3, PT, R3, 0x1, PT ;  /* 0x000000010300780c */ /* 0x000fe40003f64270 */
[----:B0-----:R-:W-:Y:S02]  /*10620*/  LEA.HI.X R5, R6, UR5, R14, 0x1, P2 ;  /* 0x0000000506057c11 */ /* 0x001fe400090f0c0e */
[----:B------:R-:W-:Y:S01]  /*10630*/  ISETP.GT.AND P2, PT, R0, RZ, P3 ;  /* 0x000000ff0000720c */ /* 0x000fe20001f44270 */
[----:B------:R-:W-:Y:S02]  /*10640*/  IMAD.SHL.U32 R14, R18, 0x10, RZ ;  /* 0x00000010120e7824 */ /* 0x000fe400078e00ff */
[-C--:B--2---:R-:W-:Y:S02]  /*10650*/  FMUL R7, R220, R2.reuse ;  /* 0x00000002dc077220 */ /* 0x084fe40000400000 */
[----:B------:R-:W2:Y:S01]  /*10660*/  LDL.LU R220, [R1+0x60] ;  /* 0x0000600001dc7983 */ /* 0x000ea20000300800 */
[----:B---3--:R-:W-:-:S02]  /*10670*/  FMUL R13, R13, R2 ;  /* 0x000000020d0d7220 */ /* 0x008fc40000400000 */
[----:B------:R-:W-:Y:S01]  /*10680*/  F2FP.BF16.F32.PACK_AB R7, RZ, R7 ;  /* 0x00000007ff07723e */ /* 0x000fe200000010ff */
[-C--:B----4-:R-:W-:Y:S02]  /*10690*/  FMUL R12, R12, R2.reuse ;  /* 0x000000020c0c7220 */ /* 0x090fe40000400000 */
[----:B------:R-:W-:Y:S01]  /*106a0*/  F2FP.BF16.F32.PACK_AB R13, RZ, R13 ;  /* 0x0000000dff0d723e */ /* 0x000fe200000010ff */
[----:B-----5:R-:W-:Y:S01]  /*106b0*/  FMUL R6, R15, R2 ;  /* 0x000000020f067220 */ /* 0x020fe20000400000 */
[----:B------:R-:W-:Y:S01]  /*106c0*/  @P2 STG.E.U16 desc[UR48][R4.64+0x2], R7 ;  /* 0x0000020704002986 */ /* 0x000fe2000c101530 */
[----:B------:R-:W-:Y:S01]  /*106d0*/  F2FP.BF16.F32.PACK_AB R12, RZ, R12 ;  /* 0x0000000cff0c723e */ /* 0x000fe200000010ff */
[----:B------:R-:W-:Y:S02]  /*106e0*/  FMUL R11, R11, R2 ;  /* 0x000000020b0b7220 */ /* 0x000fe40000400000 */
[----:B------:R-:W-:Y:S02]  /*106f0*/  F2FP.BF16.F32.PACK_AB R6, RZ, R6 ;  /* 0x00000006ff06723e */ /* 0x000fe400000010ff */
[----:B------:R-:W-:Y:S01]  /*10700*/  SHF.L.U64.HI R15, R18, 0x4, R19 ;  /* 0x00000004120f7819 */ /* 0x000fe20000010213 */
[-C--:B------:R-:W-:Y:S01]  /*10710*/  FMUL R10, R10, R2.reuse ;  /* 0x000000020a0a7220 */ /* 0x080fe20000400000 */
[----:B------:R-:W-:Y:S01]  /*10720*/  ISETP.GT.AND P2, PT, R0, 0x8, P0 ;  /* 0x000000080000780c */ /* 0x000fe20000744270 */
[----:B------:R0:W-:Y:S01]  /*10730*/  @P1 STG.E.U16 desc[UR48][R4.64], R6 ;  /* 0x0000000604001986 */ /* 0x0001e2000c101530 */
[----:B------:R-:W-:Y:S01]  /*10740*/  F2FP.BF16.F32.PACK_AB R11, RZ, R11 ;  /* 0x0000000bff0b723e */ /* 0x000fe200000010ff */
[----:B------:R-:W-:Y:S01]  /*10750*/  FMUL R9, R9, R2 ;  /* 0x0000000209097220 */ /* 0x000fe20000400000 */
[----:B------:R-:W-:Y:S01]  /*10760*/  F2FP.BF16.F32.PACK_AB R10, RZ, R10 ;  /* 0x0000000aff0a723e */ /* 0x000fe200000010ff */
[----:B------:R-:W-:Y:S01]  /*10770*/  FMUL R8, R8, R2 ;  /* 0x0000000208087220 */ /* 0x000fe20000400000 */
[----:B0-----:R-:W-:-:S05]  /*10780*/  IADD3 R6, P1, R14, R4, RZ ;  /* 0x000000040e067210 */ /* 0x001fca0007f3e0ff */
[----:B------:R-:W-:Y:S01]  /*10790*/  IMAD.X R7, R15, 0x1, R5, P1 ;  /* 0x000000010f077824 */ /* 0x000fe200008e0605 */
[----:B------:R-:W-:-:S04]  /*107a0*/  ISETP.GT.AND P1, PT, R0, 0x8, P3 ;  /* 0x000000080000780c */ /* 0x000fc80001f24270 */
[----:B------:R0:W-:Y:S09]  /*107b0*/  @P2 STG.E.U16 desc[UR48][R6.64], R13 ;  /* 0x0000000d06002986 */ /* 0x0001f2000c101530 */
[----:B------:R-:W-:Y:S01]  /*107c0*/  @P1 STG.E.U16 desc[UR48][R6.64+0x2], R12 ;  /* 0x0000020c06001986 */ /* 0x000fe2000c101530 */
[----:B------:R-:W-:-:S03]  /*107d0*/  ISETP.GT.AND P1, PT, R3, 0x8, PT ;  /* 0x000000080300780c */ /* 0x000fc60003f24270 */
[----:B0-----:R-:W3:Y:S01]  /*107e0*/  LDL.LU R13, [R1] ;  /* 0x00000000010d7983 */ /* 0x001ee20000300800 */
[----:B------:R-:W-:Y:S02]  /*107f0*/  ISETP.GT.AND P2, PT, R0, RZ, P1 ;  /* 0x000000ff0000720c */ /* 0x000fe40000f44270 */
[----:B------:R-:W-:Y:S01]  /*10800*/  F2FP.BF16.F32.PACK_AB R9, RZ, R9 ;  /* 0x00000009ff09723e */ /* 0x000fe200000010ff */
[----:B------:R-:W4:Y:S01]  /*10810*/  LDL.LU R226, [R1+0x8] ;  /* 0x0000080001e27983 */ /* 0x000f220000300800 */
[----:B------:R-:W-:-:S03]  /*10820*/  F2FP.BF16.F32.PACK_AB R8, RZ, R8 ;  /* 0x00000008ff08723e */ /* 0x000fc600000010ff */
[----:B------:R-:W5:Y:S04]  /*10830*/  LDL.LU R225, [R1+0xc] ;  /* 0x00000c0001e17983 */ /* 0x000f680000300800 */
[----:B------:R-:W5:Y:S04]  /*10840*/  LDL.LU R224, [R1+0x10] ;  /* 0x0000100001e07983 */ /* 0x000f680000300800 */
[----:B------:R-:W-:Y:S01]  /*10850*/  @P2 STG.E.U16 desc[UR48][R4.64+0x10], R11 ;  /* 0x0000100b04002986 */ /* 0x000fe2000c101530 */
[----:B------:R-:W-:-:S03]  /*10860*/  ISETP.GT.AND P2, PT, R3, 0x9, PT ;  /* 0x000000090300780c */ /* 0x000fc60003f44270 */
[----:B------:R-:W5:Y:S01]  /*10870*/  LDL.LU R223, [R1+0x14] ;  /* 0x0000140001df7983 */ /* 0x000f620000300800 */
[C---:B------:R-:W-:Y:S02]  /*10880*/  ISETP.GT.AND P3, PT, R0.reuse, RZ, P2 ;  /* 0x000000ff0000720c */ /* 0x040fe40001764270 */
[C---:B------:R-:W-:Y:S01]  /*10890*/  ISETP.GT.AND P4, PT, R0.reuse, 0x8, P2 ;  /* 0x000000080000780c */ /* 0x040fe20001784270 */
[----:B------:R-:W5:Y:S04]  /*108a0*/  LDL.LU R222, [R1+0x18] ;  /* 0x0000180001de7983 */ /* 0x000f680000300800 */
[----:B------:R-:W5:Y:S06]  /*108b0*/  LDL.LU R221, [R1+0x1c] ;  /* 0x00001c0001dd7983 */ /* 0x000f6c0000300800 */
[----:B------:R-:W-:Y:S01]  /*108c0*/  @P3 STG.E.U16 desc[UR48][R4.64+0x12], R10 ;  /* 0x0000120a04003986 */ /* 0x000fe2000c101530 */
[----:B------:R-:W-:-:S03]  /*108d0*/  ISETP.GT.AND P3, PT, R0, 0x8, P1 ;  /* 0x000000080000780c */ /* 0x000fc60000f64270 */
[----:B------:R-:W-:Y:S10]  /*108e0*/  @P4 STG.E.U16 desc[UR48][R6.64+0x12], R8 ;  /* 0x0000120806004986 */ /* 0x000ff4000c101530 */
[----:B------:R0:W-:Y:S01]  /*108f0*/  @P3 STG.E.U16 desc[UR48][R6.64+0x10], R9 ;  /* 0x0000100906003986 */ /* 0x0001e2000c101530 */
[----:B------:R-:W-:-:S04]  /*10900*/  ISETP.GT.AND P3, PT, R3, 0x10, PT ;  /* 0x000000100300780c */ /* 0x000fc80003f64270 */
[----:B------:R-:W-:Y:S01]  /*10910*/  ISETP.GT.AND P4, PT, R0, RZ, P3 ;  /* 0x000000ff0000720c */ /* 0x000fe20001f84270 */
[----:B0-----:R-:W-:Y:S01]  /*10920*/  FMUL R9, R219, R2 ;  /* 0x00000002db097220 */ /* 0x001fe20000400000 */
[----:B------:R-:W-:-:S04]  /*10930*/  LOP3.LUT R17, R17, 0xffffffef, RZ, 0xc0, !PT ;  /* 0xffffffef11117812 */ /* 0x000fc800078ec0ff */
[----:B------:R-:W-:Y:S01]  /*10940*/  @P1 LOP3.LUT R17, R17, 0x10, RZ, 0xfc, !PT ;  /* 0x0000001011111812 */ /* 0x000fe200078efcff */
[----:B--2---:R-:W-:Y:S02]  /*10950*/  FMUL R8, R220, R2 ;  /* 0x00000002dc087220 */ /* 0x004fe40000400000 */
[----:B------:R-:W2:Y:S03]  /*10960*/  LDL.LU R220, [R1+0x20] ;  /* 0x0000200001dc7983 */ /* 0x000ea60000300800 */
[----:B------:R-:W-:Y:S01]  /*10970*/  F2FP.BF16.F32.PACK_AB R8, RZ, R8 ;  /* 0x00000008ff08723e */ /* 0x000fe200000010ff */
[----:B------:R-:W2:Y:S03]  /*10980*/  LDL.LU R219, [R1+0x24] ;  /* 0x0000240001db7983 */ /* 0x000ea60000300800 */
[----:B------:R-:W-:-:S05]  /*10990*/  PRMT R10, R8, 0x7610, R10 ;  /* 0x00007610080a7816 */ /* 0x000fca000000000a */
[----:B------:R-:W-:Y:S01]  /*109a0*/  @P4 STG.E.U16 desc[UR48][R4.64+0x20], R10 ;  /* 0x0000200a04004986 */ /* 0x000fe2000c101530 */
[----:B------:R-:W-:-:S04]  /*109b0*/  ISETP.GT.AND P4, PT, R3, 0x11, PT ;  /* 0x000000110300780c */ /* 0x000fc80003f84270 */
[----:B------:R-:W-:Y:S02]  /*109c0*/  ISETP.GT.AND P5, PT, R0, RZ, P4 ;  /* 0x000000ff0000720c */ /* 0x000fe400027a4270 */
[----:B------:R-:W-:-:S11]  /*109d0*/  F2FP.BF16.F32.PACK_AB R8, RZ, R9 ;  /* 0x00000009ff08723e */ /* 0x000fd600000010ff */
[----:B------:R0:W-:Y:S01]  /*109e0*/  @P5 STG.E.U16 desc[UR48][R4.64+0x22], R8 ;  /* 0x0000220804005986 */ /* 0x0001e2000c101530 */
[----:B------:R-:W-:Y:S01]  /*109f0*/  ISETP.GT.AND P5, PT, R0, 0x8, P3 ;  /* 0x000000080000780c */ /* 0x000fe20001fa4270 */
[----:B0-----:R-:W-:Y:S02]  /*10a00*/  FMUL R8, R218, R2 ;  /* 0x00000002da087220 */ /* 0x001fe40000400000 */
[----:B------:R-:W2:Y:S03]  /*10a10*/  LDL.LU R218, [R1+0x28] ;  /* 0x0000280001da7983 */ /* 0x000ea60000300800 */
[----:B------:R-:W-:-:S07]  /*10a20*/  F2FP.BF16.F32.PACK_AB R8, RZ, R8 ;  /* 0x00000008ff08723e */ /* 0x000fce00000010ff */
[----:B------:R0:W-:Y:S01]  /*10a30*/  @P5 STG.E.U16 desc[UR48][R6.64+0x20], R8 ;  /* 0x0000200806005986 */ /* 0x0001e2000c101530 */
[----:B------:R-:W-:Y:S01]  /*10a40*/  ISETP.GT.AND P5, PT, R0, 0x8, P4 ;  /* 0x000000080000780c */ /* 0x000fe200027a4270 */
[----:B0-----:R-:W-:-:S05]  /*10a50*/  FMUL R8, R217, R2 ;  /* 0x00000002d9087220 */ /* 0x001fca0000400000 */
[----:B------:R-:W-:-:S07]  /*10a60*/  F2FP.BF16.F32.PACK_AB R8, RZ, R8 ;  /* 0x00000008ff08723e */ /* 0x000fce00000010ff */
[----:B------:R0:W-:Y:S01]  /*10a70*/  @P5 STG.E.U16 desc[UR48][R6.64+0x22], R8 ;  /* 0x0000220806005986 */ /* 0x0001e2000c101530 */
[----:B------:R-:W-:-:S04]  /*10a80*/  ISETP.GT.AND P5, PT, R3, 0x18, PT ;  /* 0x000000180300780c */ /* 0x000fc80003fa4270 */
[----:B------:R-:W-:Y:S01]  /*10a90*/  ISETP.GT.AND P6, PT, R0, RZ, P5 ;  /* 0x000000ff0000720c */ /* 0x000fe20002fc4270 */
        /* <DEDUP_REMOVED lines=8> */
[----:B------:R-:W-:Y:S01]  /*10b20*/  ISETP.GT.AND P1, PT, R0, 0x8, P5 ;  /* 0x000000080000780c */ /* 0x000fe20002f24270 */
[----:B0-----:R-:W-:-:S05]  /*10b30*/  FMUL R8, R22, R2 ;  /* 0x0000000216087220 */ /* 0x001fca0000400000 */
[----:B------:R-:W-:-:S07]  /*10b40*/  F2FP.BF16.F32.PACK_AB R8, RZ, R8 ;  /* 0x00000008ff08723e */ /* 0x000fce00000010ff */
[----:B------:R0:W-:Y:S02]  /*10b50*/  @P1 STG.E.U16 desc[UR48][R6.64+0x30], R8 ;  /* 0x0000300806001986 */ /* 0x0001e4000c101530 */
[----:B0-----:R-:W-:Y:S02]  /*10b60*/  FMUL R8, R21, R2 ;  /* 0x0000000215087220 */ /* 0x001fe40000400000 */
[----:B------:R-:W2:Y:S04]  /*10b70*/  LDL.LU R21, [R1+0x2c] ;  /* 0x00002c0001157983 */ /* 0x000ea80000300800 */
[----:B------:R-:W2:Y:S04]  /*10b80*/  LDL.LU R22, [R1+0x30] ;  /* 0x0000300001167983 */ /* 0x000ea80000300800 */
[----:B------:R-:W2:Y:S04]  /*10b90*/  LDL.LU R23, [R1+0x34] ;  /* 0x0000340001177983 */ /* 0x000ea80000300800 */
[----:B------:R-:W2:Y:S04]  /*10ba0*/  LDL.LU R216, [R1+0x38] ;  /* 0x0000380001d87983 */ /* 0x000ea80000300800 */
[----:B------:R-:W2:Y:S01]  /*10bb0*/  LDL.LU R217, [R1+0x3c] ;  /* 0x00003c0001d97983 */ /* 0x000ea20000300800 */
[----:B------:R-:W-:-:S02]  /*10bc0*/  ISETP.GT.AND P1, PT, R0, 0x8, P6 ;  /* 0x000000080000780c */ /* 0x000fc40003724270 */
[----:B------:R-:W-:Y:S01]  /*10bd0*/  F2FP.BF16.F32.PACK_AB R8, RZ, R8 ;  /* 0x00000008ff08723e */ /* 0x000fe200000010ff */
[----:B---3--:R-:W-:Y:S01]  /*10be0*/  FMUL R10, R13, R2 ;  /* 0x000000020d0a7220 */ /* 0x008fe20000400000 */
[----:B------:R-:W-:-:S09]  /*10bf0*/  IMAD R19, R19, 0xf0, RZ ;  /* 0x000000f013137824 */ /* 0x000fd200078e02ff */
[----:B------:R0:W-:Y:S01]  /*10c00*/  @P1 STG.E.U16 desc[UR48][R6.64+0x32], R8 ;  /* 0x0000320806001986 */ /* 0x0001e2000c101530 */
[----:B------:R-:W-:Y:S02]  /*10c10*/  ISETP.GT.AND P1, PT, R0, 0x80, P0 ;  /* 0x000000800000780c */ /* 0x000fe40000724270 */
[----:B------:R-:W-:Y:S01]  /*10c20*/  F2FP.BF16.F32.PACK_AB R10, RZ, R10 ;  /* 0x0000000aff0a723e */ /* 0x000fe200000010ff */
[----:B0-----:R-:W-:-:S04]  /*10c30*/  IMAD.WIDE.U32 R8, R18, 0xf0, R6 ;  /* 0x000000f012087825 */ /* 0x001fc800078e0006 */
[----:B------:R-:W-:-:S06]  /*10c40*/  IMAD.IADD R9, R9, 0x1, R19 ;  /* 0x0000000109097824 */ /* 0x000fcc00078e0213 */
[----:B------:R0:W-:Y:S01]  /*10c50*/  @P1 STG.E.U16 desc[UR48][R8.64], R10 ;  /* 0x0000000a08001986 */ /* 0x0001e2000c101530 */
[----:B------:R-:W-:-:S04]  /*10c60*/  ISETP.GT.AND P1, PT, R3, 0x1, PT ;  /* 0x000000010300780c */ /* 0x000fc80003f24270 */
[C---:B------:R-:W-:Y:S01]  /*10c70*/  ISETP.GT.AND P1, PT, R0.reuse, 0x80, P1 ;  /* 0x000000800000780c */ /* 0x040fe20000f24270 */
[----:B0-----:R-:W-:Y:S01]  /*10c80*/  FMUL R10, R227, R2 ;  /* 0x00000002e30a7220 */ /* 0x001fe20000400000 */
[----:B------:R-:W-:-:S04]  /*10c90*/  ISETP.GT.AND P0, PT, R0, 0x88, P0 ;  /* 0x000000880000780c */ /* 0x000fc80000704270 */
[----:B------:R-:W-:Y:S01]  /*10ca0*/  F2FP.BF16.F32.PACK_AB R10, RZ, R10 ;  /* 0x0000000aff0a723e */ /* 0x000fe200000010ff */
[----:B----4-:R-:W-:-:S06]  /*10cb0*/  FMUL R12, R226, R2 ;  /* 0x00000002e20c7220 */ /* 0x010fcc0000400000 */
[----:B------:R0:W-:Y:S01]  /*10cc0*/  @P1 STG.E.U16 desc[UR48][R8.64+0x2], R10 ;  /* 0x0000020a08001986 */ /* 0x0001e2000c101530 */
[----:B------:R-:W-:Y:S02]  /*10cd0*/  F2FP.BF16.F32.PACK_AB R12, RZ, R12 ;  /* 0x0000000cff0c723e */ /* 0x000fe400000010ff */
[----:B0-----:R-:W-:-:S05]  /*10ce0*/  IADD3 R10, P1, R14, R8, RZ ;  /* 0x000000080e0a7210 */ /* 0x001fca0007f3e0ff */
[----:B------:R-:W-:-:S05]  /*10cf0*/  IMAD.X R11, R15, 0x1, R9, P1 ;  /* 0x000000010f0b7824 */ /* 0x000fca00008e0609 */
[----:B------:R5:W-:Y:S01]  /*10d00*/  @P0 STG.E.U16 desc[UR48][R10.64], R12 ;  /* 0x0000000c0a000986 */ /* 0x000be2000c101530 */
[----:B------:R-:W-:-:S04]  /*10d10*/  ISETP.GT.AND P0, PT, R3, 0x1, PT ;  /* 0x000000010300780c */ /* 0x000fc80003f04270 */
[----:B------:R-:W-:Y:S01]  /*10d20*/  ISETP.GT.AND P0, PT, R0, 0x88, P0 ;  /* 0x000000880000780c */ /* 0x000fe20000704270 */
[----:B-----5:R-:W-:Y:S01]  /*10d30*/  FMUL R12, R225, R2 ;  /* 0x00000002e10c7220 */ /* 0x020fe20000400000 */
[----:B------:R-:W-:-:S04]  /*10d40*/  LOP3.LUT P1, RZ, R17, 0x10, RZ, 0xc0, !PT ;  /* 0x0000001011ff7812 */ /* 0x000fc8000782c0ff */
[----:B------:R-:W-:-:S07]  /*10d50*/  F2FP.BF16.F32.PACK_AB R12, RZ, R12 ;  /* 0x0000000cff0c723e */ /* 0x000fce00000010ff */
[----:B------:R0:W-:Y:S01]  /*10d60*/  @P0 STG.E.U16 desc[UR48][R10.64+0x2], R12 ;  /* 0x0000020c0a000986 */ /* 0x0001e2000c101530 */
[----:B------:R-:W-:Y:S01]  /*10d70*/  ISETP.GT.AND P0, PT, R0, 0x80, P1 ;  /* 0x000000800000780c */ /* 0x000fe20000f04270 */
[----:B0-----:R-:W-:-:S05]  /*10d80*/  FMUL R12, R224, R2 ;  /* 0x00000002e00c7220 */ /* 0x001fca0000400000 */
[----:B------:R-:W-:-:S07]  /*10d90*/  F2FP.BF16.F32.PACK_AB R12, RZ, R12 ;  /* 0x0000000cff0c723e */ /* 0x000fce00000010ff */
[----:B------:R0:W-:Y:S01]  /*10da0*/  @P0 STG.E.U16 desc[UR48][R8.64+0x10], R12 ;  /* 0x0000100c08000986 */ /* 0x0001e2000c101530 */
[----:B------:R-:W-:Y:S01]  /*10db0*/  ISETP.GT.AND P0, PT, R0, 0x80, P2 ;  /* 0x000000800000780c */ /* 0x000fe20001704270 */
[-C--:B------:R-:W-:Y:S01]  /*10dc0*/  FMUL R13, R222, R2.reuse ;  /* 0x00000002de0d7220 */ /* 0x080fe20000400000 */
[----:B------:R-:W-:Y:S01]  /*10dd0*/  ISETP.GT.AND P1, PT, R0, 0x88, P1 ;  /* 0x000000880000780c */ /* 0x000fe20000f24270 */
[----:B0-----:R-:W-:-:S03]  /*10de0*/  FMUL R12, R223, R2 ;  /* 0x00000002df0c7220 */ /* 0x001fc60000400000 */
[----:B------:R-:W-:Y:S02]  /*10df0*/  F2FP.BF16.F32.PACK_AB R13, RZ, R13 ;  /* 0x0000000dff0d723e */ /* 0x000fe400000010ff */
[----:B------:R-:W-:-:S05]  /*10e00*/  F2FP.BF16.F32.PACK_AB R12, RZ, R12 ;  /* 0x0000000cff0c723e */ /* 0x000fca00000010ff */
[----:B------:R0:W-:Y:S01]  /*10e10*/  @P0 STG.E.U16 desc[UR48][R8.64+0x12], R12 ;  /* 0x0000120c08000986 */ /* 0x0001e2000c101530 */
[----:B------:R-:W-:Y:S02]  /*10e20*/  ISETP.GT.AND P2, PT, R0, 0x88, P2 ;  /* 0x000000880000780c */ /* 0x000fe40001744270 */
[----:B0-----:R-:W-:Y:S01]  /*10e30*/  PRMT R12, R13, 0x7610, R12 ;  /* 0x000076100d0c7816 */ /* 0x001fe2000000000c */
[----:B------:R-:W-:-:S05]  /*10e40*/  FMUL R13, R221, R2 ;  /* 0x00000002dd0d7220 */ /* 0x000fca0000400000 */
[----:B------:R-:W-:Y:S01]  /*10e50*/  F2FP.BF16.F32.PACK_AB R13, RZ, R13 ;  /* 0x0000000dff0d723e */ /* 0x000fe200000010ff */
[----:B------:R0:W-:Y:S01]  /*10e60*/  @P1 STG.E.U16 desc[UR48][R10.64+0x10], R12 ;  /* 0x0000100c0a001986 */ /* 0x0001e2000c101530 */
[----:B------:R-:W-:Y:S02]  /*10e70*/  ISETP.GT.AND P0, PT, R0, 0x80, P3 ;  /* 0x000000800000780c */ /* 0x000fe40001f04270 */
[----:B0-----:R-:W-:Y:S01]  /*10e80*/  PRMT R12, R13, 0x7610, R12 ;  /* 0x000076100d0c7816 */ /* 0x001fe2000000000c */
[----:B--2---:R-:W-:-:S05]  /*10e90*/  FMUL R13, R220, R2 ;  /* 0x00000002dc0d7220 */ /* 0x004fca0000400000 */
[----:B------:R-:W-:-:S04]  /*10ea0*/  F2FP.BF16.F32.PACK_AB R13, RZ, R13 ;  /* 0x0000000dff0d723e */ /* 0x000fc800000010ff */
[----:B------:R-:W-:Y:S01]  /*10eb0*/  PRMT R20, R13, 0x7610, R20 ;  /* 0x000076100d147816 */ /* 0x000fe20000000014 */
[----:B------:R0:W-:Y:S04]  /*10ec0*/  @P2 STG.E.U16 desc[UR48][R10.64+0x12], R12 ;  /* 0x0000120c0a002986 */ /* 0x0001e8000c101530 */
[----:B------:R-:W-:Y:S01]  /*10ed0*/  @P0 STG.E.U16 desc[UR48][R8.64+0x20], R20 ;  /* 0x0000201408000986 */ /* 0x000fe2000c101530 */
[----:B------:R-:W-:Y:S01]  /*10ee0*/  ISETP.GT.AND P0, PT, R0, 0x80, P4 ;  /* 0x000000800000780c */ /* 0x000fe20002704270 */
[----:B------:R-:W-:-:S05]  /*10ef0*/  FMUL R13, R219, R2 ;  /* 0x00000002db0d7220 */ /* 0x000fca0000400000 */
[----:B------:R-:W-:Y:S02]  /*10f00*/  F2FP.BF16.F32.PACK_AB R13, RZ, R13 ;  /* 0x0000000dff0d723e */ /* 0x000fe400000010ff */
[----:B------:R-:W-:Y:S01]  /*10f10*/  ISETP.GT.AND P3, PT, R0, 0x88, P3 ;  /* 0x000000880000780c */ /* 0x000fe20001f64270 */
[----:B0-----:R-:W-:-:S04]  /*10f20*/  FMUL R12, R218, R2 ;  /* 0x00000002da0c7220 */ /* 0x001fc80000400000 */
[----:B------:R0:W-:Y:S01]  /*10f30*/  @P0 STG.E.U16 desc[UR48][R8.64+0x22], R13 ;  /* 0x0000220d08000986 */ /* 0x0001e2000c101530 */
[C---:B------:R-:W-:Y:S02]  /*10f40*/  ISETP.GT.AND P0, PT, R0.reuse, 0x80, P5 ;  /* 0x000000800000780c */ /* 0x040fe40002f04270 */
[C---:B------:R-:W-:Y:S02]  /*10f50*/  ISETP.GT.AND P4, PT, R0.reuse, 0x88, P4 ;  /* 0x000000880000780c */ /* 0x040fe40002784270 */
[C---:B------:R-:W-:Y:S02]  /*10f60*/  ISETP.GT.AND P1, PT, R0.reuse, 0x80, P6 ;  /* 0x000000800000780c */ /* 0x040fe40003724270 */
[----:B------:R-:W-:Y:S02]  /*10f70*/  F2FP.BF16.F32.PACK_AB R12, RZ, R12 ;  /* 0x0000000cff0c723e */ /* 0x000fe400000010ff */
[----:B------:R-:W-:-:S03]  /*10f80*/  ISETP.GT.AND P5, PT, R0, 0x88, P5 ;  /* 0x000000880000780c */ /* 0x000fc60002fa4270 */
[----:B------:R1:W-:Y:S02]  /*10f90*/  @P3 STG.E.U16 desc[UR48][R10.64+0x20], R12 ;  /* 0x0000200c0a003986 */ /* 0x0003e4000c101530 */
[----:B0-----:R-:W-:Y:S01]  /*10fa0*/  @P0 IMAD.MOV.U32 R13, RZ, RZ, R9 ;  /* 0x000000ffff0d0224 */ /* 0x001fe200078e0009 */
[----:B------:R-:W-:Y:S02]  /*10fb0*/  ISETP.GT.AND P2, PT, R3, 0x20, PT ;  /* 0x000000200300780c */ /* 0x000fe40003f44270 */
[----:B------:R-:W-:Y:S01]  /*10fc0*/  ISETP.GT.AND P6, PT, R0, 0x88, P6 ;  /* 0x000000880000780c */ /* 0x000fe200037c4270 */
[----:B-1----:R-:W-:Y:S02]  /*10fd0*/  @P0 IMAD.MOV.U32 R12, RZ, RZ, R8 ;  /* 0x000000ffff0c0224 */ /* 0x002fe400078e0008 */
[-C--:B------:R-:W-:Y:S01]  /*10fe0*/  FMUL R200, R200, R2.reuse ;  /* 0x00000002c8c87220 */ /* 0x080fe20000400000 */
[-C--:B------:R-:W-:Y:S01]  /*10ff0*/  FMUL R201, R201, R2.reuse ;  /* 0x00000002c9c97220 */ /* 0x080fe20000400000 */
[----:B------:R-:W-:-:S03]  /*11000*/  FMUL R202, R202, R2 ;  /* 0x00000002caca7220 */ /* 0x000fc60000400000 */
[----:B------:R-:W-:Y:S01]  /*11010*/  F2FP.BF16.F32.PACK_AB R200, RZ, R200 ;  /* 0x000000c8ffc8723e */ /* 0x000fe200000010ff */
[----:B------:R-:W-:Y:S01]  /*11020*/  FMUL R203, R203, R2 ;  /* 0x00000002cbcb7220 */ /* 0x000fe20000400000 */
[----:B------:R-:W-:Y:S02]  /*11030*/  F2FP.BF16.F32.PACK_AB R201, RZ, R201 ;  /* 0x000000c9ffc9723e */ /* 0x000fe400000010ff */
[----:B------:R-:W-:Y:S02]  /*11040*/  F2FP.BF16.F32.PACK_AB R202, RZ, R202 ;  /* 0x000000caffca723e */ /* 0x000fe400000010ff */
[----:B------:R-:W-:Y:S01]  /*11050*/  F2FP.BF16.F32.PACK_AB R203, RZ, R203 ;  /* 0x000000cbffcb723e */ /* 0x000fe200000010ff */
[-C--:B------:R-:W-:Y:S01]  /*11060*/  FMUL R204, R204, R2.reuse ;  /* 0x00000002cccc7220 */ /* 0x080fe20000400000 */
[-C--:B------:R-:W-:Y:S01]  /*11070*/  FMUL R205, R205, R2.reuse ;  /* 0x00000002cdcd7220 */ /* 0x080fe20000400000 */
[-C--:B------:R-:W-:Y:S01]  /*11080*/  FMUL R21, R21, R2.reuse ;  /* 0x0000000215157220 */ /* 0x080fe20000400000 */
[----:B------:R-:W-:-:S04]  /*11090*/  FMUL R22, R22, R2 ;  /* 0x0000000216167220 */ /* 0x000fc80000400000 */
[----:B------:R-:W-:Y:S01]  /*110a0*/  F2FP.BF16.F32.PACK_AB R21, RZ, R21 ;  /* 0x00000015ff15723e */ /* 0x000fe200000010ff */
[----:B------:R-:W-:Y:S01]  /*110b0*/  FMUL R23, R23, R2 ;  /* 0x0000000217177220 */ /* 0x000fe20000400000 */
[----:B------:R-:W-:-:S03]  /*110c0*/  F2FP.BF16.F32.PACK_AB R22, RZ, R22 ;  /* 0x00000016ff16723e */ /* 0x000fc600000010ff */
[----:B------:R-:W-:Y:S01]  /*110d0*/  @P4 STG.E.U16 desc[UR48][R10.64+0x22], R21 ;  /* 0x000022150a004986 */ /* 0x000fe2000c101530 */
[----:B------:R-:W-:-:S03]  /*110e0*/  F2FP.BF16.F32.PACK_AB R23, RZ, R23 ;  /* 0x00000017ff17723e */ /* 0x000fc600000010ff */
[----:B------:R-:W-:Y:S01]  /*110f0*/  @P0 STG.E.U16 desc[UR48][R12.64+0x30], R22 ;  /* 0x000030160c000986 */ /* 0x000fe2000c101530 */
[----:B------:R-:W-:Y:S01]  /*11100*/  ISETP.GT.AND P0, PT, R3, 0x21, PT ;  /* 0x000000210300780c */ /* 0x000fe20003f04270 */
[-C--:B------:R-:W-:Y:S02]  /*11110*/  FMUL R216, R216, R2.reuse ;  /* 0x00000002d8d87220 */ /* 0x080fe40000400000 */
[----:B------:R0:W-:Y:S01]  /*11120*/  @P1 STG.E.U16 desc[UR48][R8.64+0x32], R23 ;  /* 0x0000321708001986 */ /* 0x0001e2000c101530 */
[C---:B------:R-:W-:Y:S01]  /*11130*/  ISETP.GT.AND P1, PT, R0.reuse, RZ, P2 ;  /* 0x000000ff0000720c */ /* 0x040fe20001724270 */
[----:B------:R-:W-:Y:S01]  /*11140*/  FMUL R20, R217, R2 ;  /* 0x00000002d9147220 */ /* 0x000fe20000400000 */
[C---:B------:R-:W-:Y:S02]  /*11150*/  ISETP.GT.AND P3, PT, R0.reuse, RZ, P0 ;  /* 0x000000ff0000720c */ /* 0x040fe40000764270 */
[----:B------:R-:W-:Y:S02]  /*11160*/  ISETP.GT.AND P2, PT, R0, 0x8, P2 ;  /* 0x000000080000780c */ /* 0x000fe40001744270 */
[----:B------:R-:W-:-:S02]  /*11170*/  F2FP.BF16.F32.PACK_AB R216, RZ, R216 ;  /* 0x000000d8ffd8723e */ /* 0x000fc400000010ff */
[----:B------:R-:W-:Y:S01]  /*11180*/  F2FP.BF16.F32.PACK_AB R20, RZ, R20 ;  /* 0x00000014ff14723e */ /* 0x000fe200000010ff */
[----:B0-----:R-:W-:Y:S02]  /*11190*/  @P5 IMAD.MOV.U32 R8, RZ, RZ, R10 ;  /* 0x000000ffff085224 */ /* 0x001fe400078e000a */
[----:B------:R-:W-:Y:S01]  /*111a0*/  @P5 IMAD.MOV.U32 R9, RZ, RZ, R11 ;  /* 0x000000ffff095224 */ /* 0x000fe200078e000b */
[----:B------:R-:W-:-:S04]  /*111b0*/  ISETP.GT.AND P4, PT, R0, 0x8, P0 ;  /* 0x000000080000780c */ /* 0x000fc80000784270 */
[----:B------:R0:W-:Y:S04]  /*111c0*/  @P5 STG.E.U16 desc[UR48][R8.64+0x30], R216 ;  /* 0x000030d808005986 */ /* 0x0001e8000c101530 */
[----:B------:R1:W-:Y:S04]  /*111d0*/  @P6 STG.E.U16 desc[UR48][R10.64+0x32], R20 ;  /* 0x000032140a006986 */ /* 0x0003e8000c101530 */
[----:B------:R2:W-:Y:S01]  /*111e0*/  @P1 STG.E.U16 desc[UR48][R4.64+0x40], R200 ;  /* 0x000040c804001986 */ /* 0x0005e2000c101530 */
[----:B------:R-:W-:-:S03]  /*111f0*/  ISETP.GT.AND P1, PT, R3, 0x28, PT ;  /* 0x000000280300780c */ /* 0x000fc60003f24270 */
[----:B------:R2:W-:Y:S01]  /*11200*/  @P3 STG.E.U16 desc[UR48][R4.64+0x42], R201 ;  /* 0x000042c904003986 */ /* 0x0005e2000c101530 */
[----:B------:R-:W-:-:S03]  /*11210*/  ISETP.GT.AND P3, PT, R0, RZ, P1 ;  /* 0x000000ff0000720c */ /* 0x000fc60000f64270 */
[----:B------:R2:W-:Y:S01]  /*11220*/  @P2 STG.E.U16 desc[UR48][R6.64+0x40], R202 ;  /* 0x000040ca06002986 */ /* 0x0005e2000c101530 */
[----:B------:R-:W-:-:S03]  /*11230*/  ISETP.GT.AND P2, PT, R3, 0x29, PT ;  /* 0x000000290300780c */ /* 0x000fc60003f44270 */
[----:B------:R2:W-:Y:S01]  /*11240*/  @P4 STG.E.U16 desc[UR48][R6.64+0x42], R203 ;  /* 0x000042cb06004986 */ /* 0x0005e2000c101530 */
[----:B------:R-:W-:Y:S02]  /*11250*/  ISETP.GT.AND P4, PT, R0, RZ, P2 ;  /* 0x000000ff0000720c */ /* 0x000fe40001784270 */
[----:B------:R-:W-:Y:S02]  /*11260*/  F2FP.BF16.F32.PACK_AB R204, RZ, R204 ;  /* 0x000000ccffcc723e */ /* 0x000fe400000010ff */
[----:B------:R-:W-:-:S03]  /*11270*/  F2FP.BF16.F32.PACK_AB R205, RZ, R205 ;  /* 0x000000cdffcd723e */ /* 0x000fc600000010ff */
[----:B------:R2:W-:Y:S01]  /*11280*/  @P3 STG.E.U16 desc[UR48][R4.64+0x50], R204 ;  /* 0x000050cc04003986 */ /* 0x0005e2000c101530 */
[----:B------:R-:W-:Y:S01]  /*11290*/  ISETP.GT.AND P3, PT, R0, 0x8, P1 ;  /* 0x000000080000780c */ /* 0x000fe20000f64270 */
[----:B------:R-:W-:-:S04]  /*112a0*/  FMUL R206, R206, R2 ;  /* 0x00000002cece7220 */ /* 0x000fc80000400000 */
[----:B------:R2:W-:Y:S01]  /*112b0*/  @P4 STG.E.U16 desc[UR48][R4.64+0x52], R205 ;  /* 0x000052cd04004986 */ /* 0x0005e2000c101530 */
[----:B------:R-:W-:Y:S01]  /*112c0*/  ISETP.GT.AND P4, PT, R0, 0x8, P2 ;  /* 0x000000080000780c */ /* 0x000fe20001784270 */
[----:B------:R-:W-:Y:S01]  /*112d0*/  FMUL R207, R207, R2 ;  /* 0x00000002cfcf7220 */ /* 0x000fe20000400000 */
[----:B------:R-:W-:-:S04]  /*112e0*/  F2FP.BF16.F32.PACK_AB R206, RZ, R206 ;  /* 0x000000ceffce723e */ /* 0x000fc800000010ff */
[----:B------:R-:W-:Y:S01]  /*112f0*/  F2FP.BF16.F32.PACK_AB R207, RZ, R207 ;  /* 0x000000cfffcf723e */ /* 0x000fe200000010ff */
[----:B------:R2:W-:Y:S01]  /*11300*/  @P3 STG.E.U16 desc[UR48][R6.64+0x50], R206 ;  /* 0x000050ce06003986 */ /* 0x0005e2000c101530 */
[----:B------:R-:W-:Y:S01]  /*11310*/  ISETP.GT.AND P3, PT, R3, 0x30, PT ;  /* 0x000000300300780c */ /* 0x000fe20003f64270 */
[----:B------:R-:W-:-:S04]  /*11320*/  FMUL R208, R208, R2 ;  /* 0x00000002d0d07220 */ /* 0x000fc80000400000 */
[----:B------:R2:W-:Y:S01]  /*11330*/  @P4 STG.E.U16 desc[UR48][R6.64+0x52], R207 ;  /* 0x000052cf06004986 */ /* 0x0005e2000c101530 */
[----:B------:R-:W-:Y:S01]  /*11340*/  ISETP.GT.AND P4, PT, R0, RZ, P3 ;  /* 0x000000ff0000720c */ /* 0x000fe20001f84270 */
[----:B0-----:R-:W-:Y:S01]  /*11350*/  IMAD.WIDE.U32 R8, R18, 0xf0, R6 ;  /* 0x000000f012087825 */ /* 0x001fe200078e0006 */
[----:B------:R-:W-:-:S03]  /*11360*/  F2FP.BF16.F32.PACK_AB R208, RZ, R208 ;  /* 0x000000d0ffd0723e */ /* 0x000fc600000010ff */
[----:B------:R-:W-:-:S08]  /*11370*/  IMAD.IADD R9, R19, 0x1, R9 ;  /* 0x0000000113097824 */ /* 0x000fd000078e0209 */
[----:B------:R2:W-:Y:S01]  /*11380*/  @P4 STG.E.U16 desc[UR48][R4.64+0x60], R208 ;  /* 0x000060d004004986 */ /* 0x0005e2000c101530 */
[----:B------:R-:W-:-:S05]  /*11390*/  IADD3 R14, P4, R14, R8, RZ ;  /* 0x000000080e0e7210 */ /* 0x000fca0007f9e0ff */
[----:B------:R-:W-:Y:S01]  /*113a0*/  IMAD.X R15, R15, 0x1, R9, P4 ;  /* 0x000000010f0f7824 */ /* 0x000fe200020e0609 */
[----:B------:R-:W-:Y:S01]  /*113b0*/  ISETP.GT.AND P4, PT, R3, 0x31, PT ;  /* 0x000000310300780c */ /* 0x000fe20003f84270 */
[----:B------:R-:W-:-:S03]  /*113c0*/  FMUL R209, R209, R2 ;  /* 0x00000002d1d17220 */ /* 0x000fc60000400000 */
[----:B------:R-:W-:Y:S02]  /*113d0*/  ISETP.GT.AND P5, PT, R0, RZ, P4 ;  /* 0x000000ff0000720c */ /* 0x000fe400027a4270 */
[----:B------:R-:W-:Y:S01]  /*113e0*/  F2FP.BF16.F32.PACK_AB R209, RZ, R209 ;  /* 0x000000d1ffd1723e */ /* 0x000fe200000010ff */
[----:B------:R-:W-:-:S10]  /*113f0*/  FMUL R210, R210, R2 ;  /* 0x00000002d2d27220 */ /* 0x000fd40000400000 */
[----:B------:R2:W-:Y:S01]  /*11400*/  @P5 STG.E.U16 desc[UR48][R4.64+0x62], R209 ;  /* 0x000062d104005986 */ /* 0x0005e2000c101530 */
[----:B------:R-:W-:Y:S02]  /*11410*/  ISETP.GT.AND P5, PT, R0, 0x8, P3 ;  /* 0x000000080000780c */ /* 0x000fe40001fa4270 */
[----:B------:R-:W-:Y:S01]  /*11420*/  F2FP.BF16.F32.PACK_AB R210, RZ, R210 ;  /* 0x000000d2ffd2723e */ /* 0x000fe200000010ff */
[----:B------:R-:W-:-:S10]  /*11430*/  FMUL R211, R211, R2 ;  /* 0x00000002d3d37220 */ /* 0x000fd40000400000 */
[----:B------:R2:W-:Y:S01]  /*11440*/  @P5 STG.E.U16 desc[UR48][R6.64+0x60], R210 ;  /* 0x000060d206005986 */ /* 0x0005e2000c101530 */
[----:B------:R-:W-:Y:S02]  /*11450*/  ISETP.GT.AND P5, PT, R0, 0x8, P4 ;  /* 0x000000080000780c */ /* 0x000fe400027a4270 */
[----:B------:R-:W-:Y:S01]  /*11460*/  F2FP.BF16.F32.PACK_AB R211, RZ, R211 ;  /* 0x000000d3ffd3723e */ /* 0x000fe200000010ff */
[----:B------:R-:W-:-:S10]  /*11470*/  FMUL R212, R212, R2 ;  /* 0x00000002d4d47220 */ /* 0x000fd40000400000 */
[----:B------:R2:W-:Y:S01]  /*11480*/  @P5 STG.E.U16 desc[UR48][R6.64+0x62], R211 ;  /* 0x000062d306005986 */ /* 0x0005e2000c101530 */
[----:B------:R-:W-:-:S04]  /*11490*/  ISETP.GT.AND P5, PT, R3, 0x38, PT ;  /* 0x000000380300780c */ /* 0x000fc80003fa4270 */
[----:B------:R-:W-:Y:S02]  /*114a0*/  ISETP.GT.AND P6, PT, R0, RZ, P5 ;  /* 0x000000ff0000720c */ /* 0x000fe40002fc4270 */
[----:B------:R-:W-:Y:S02]  /*114b0*/  F2FP.BF16.F32.PACK_AB R212, RZ, R212 ;  /* 0x000000d4ffd4723e */ /* 0x000fe400000010ff */
[----:B-1----:R-:W-:Y:S01]  /*114c0*/  P2R R10, PR, RZ, 0x2 ;  /* 0x00000002ff0a7803 */ /* 0x002fe20000000000 */
[----:B------:R-:W-:-:S08]  /*114d0*/  FMUL R213, R213, R2 ;  /* 0x00000002d5d57220 */ /* 0x000fd00000400000 */
[----:B------:R2:W-:Y:S01]  /*114e0*/  @P6 STG.E.U16 desc[UR48][R4.64+0x70], R212 ;  /* 0x000070d404006986 */ /* 0x0005e2000c101530 */
[----:B------:R-:W-:-:S04]  /*114f0*/  ISETP.GT.AND P6, PT, R3, 0x39, PT ;  /* 0x000000390300780c */ /* 0x000fc80003fc4270 */
        /* <DEDUP_REMOVED lines=9> */
[----:B------:R-:W-:Y:S02]  /*11590*/  F2FP.BF16.F32.PACK_AB R215, RZ, R215 ;  /* 0x000000d7ffd7723e */ /* 0x000fe400000010ff */
[----:B------:R-:W-:Y:S01]  /*115a0*/  P2R R11, PR, RZ, 0x4 ;  /* 0x00000004ff0b7803 */ /* 0x000fe20000000000 */
[----:B------:R-:W-:-:S08]  /*115b0*/  FMUL R184, R184, R2 ;  /* 0x00000002b8b87220 */ /* 0x000fd00000400000 */
[----:B------:R2:W-:Y:S01]  /*115c0*/  @P1 STG.E.U16 desc[UR48][R6.64+0x72], R215 ;  /* 0x000072d706001986 */ /* 0x0005e2000c101530 */
[----:B------:R-:W-:-:S04]  /*115d0*/  ISETP.GT.AND P1, PT, R3, 0x20, PT ;  /* 0x000000200300780c */ /* 0x000fc80003f24270 */
[C---:B------:R-:W-:Y:S02]  /*115e0*/  ISETP.GT.AND P2, PT, R0.reuse, 0x80, P1 ;  /* 0x000000800000780c */ /* 0x040fe40000f44270 */
[----:B------:R-:W-:Y:S02]  /*115f0*/  F2FP.BF16.F32.PACK_AB R184, RZ, R184 ;  /* 0x000000b8ffb8723e */ /* 0x000fe400000010ff */
[----:B------:R-:W-:Y:S01]  /*11600*/  ISETP.GT.AND P1, PT, R0, 0x88, P1 ;  /* 0x000000880000780c */ /* 0x000fe20000f24270 */
[-C--:B------:R-:W-:Y:S01]  /*11610*/  FMUL R185, R185, R2.reuse ;  /* 0x00000002b9b97220 */ /* 0x080fe20000400000 */
[----:B------:R-:W-:-:S07]  /*11620*/  FMUL R186, R186, R2 ;  /* 0x00000002baba7220 */ /* 0x000fce0000400000 */
[----:B------:R2:W-:Y:S01]  /*11630*/  @P2 STG.E.U16 desc[UR48][R8.64+0x40], R184 ;  /* 0x000040b808002986 */ /* 0x0005e2000c101530 */
[C---:B------:R-:W-:Y:S02]  /*11640*/  ISETP.GT.AND P2, PT, R0.reuse, 0x80, P0 ;  /* 0x000000800000780c */ /* 0x040fe40000744270 */
[----:B------:R-:W-:Y:S01]  /*11650*/  ISETP.GT.AND P0, PT, R0, 0x88, P0 ;  /* 0x000000880000780c */ /* 0x000fe20000704270 */
[----:B------:R-:W-:Y:S01]  /*11660*/  FMUL R187, R187, R2 ;  /* 0x00000002bbbb7220 */ /* 0x000fe20000400000 */
[----:B------:R-:W-:Y:S02]  /*11670*/  F2FP.BF16.F32.PACK_AB R185, RZ, R185 ;  /* 0x000000b9ffb9723e */ /* 0x000fe400000010ff */
[----:B------:R-:W-:Y:S02]  /*11680*/  F2FP.BF16.F32.PACK_AB R186, RZ, R186 ;  /* 0x000000baffba723e */ /* 0x000fe400000010ff */
[----:B------:R-:W-:-:S05]  /*11690*/  F2FP.BF16.F32.PACK_AB R187, RZ, R187 ;  /* 0x000000bbffbb723e */ /* 0x000fca00000010ff */
[----:B------:R2:W-:Y:S04]  /*116a0*/  @P2 STG.E.U16 desc[UR48][R8.64+0x42], R185 ;  /* 0x000042b908002986 */ /* 0x0005e8000c101530 */
[----:B------:R2:W-:Y:S01]  /*116b0*/  @P1 STG.E.U16 desc[UR48][R14.64+0x40], R186 ;  /* 0x000040ba0e001986 */ /* 0x0005e2000c101530 */
[----:B------:R-:W-:-:S03]  /*116c0*/  ISETP.NE.AND P1, PT, R10, RZ, PT ;  /* 0x000000ff0a00720c */ /* 0x000fc60003f25270 */
[----:B------:R2:W-:Y:S01]  /*116d0*/  @P0 STG.E.U16 desc[UR48][R14.64+0x42], R187 ;  /* 0x000042bb0e000986 */ /* 0x0005e2000c101530 */
[----:B------:R-:W-:Y:S01]  /*116e0*/  ISETP.GT.AND P0, PT, R0, 0x80, P1 ;  /* 0x000000800000780c */ /* 0x000fe20000f04270 */
[----:B------:R-:W-:Y:S01]  /*116f0*/  FMUL R188, R188, R2 ;  /* 0x00000002bcbc7220 */ /* 0x000fe20000400000 */
[----:B------:R-:W-:-:S04]  /*11700*/  ISETP.NE.AND P2, PT, R11, RZ, PT ;  /* 0x000000ff0b00720c */ /* 0x000fc80003f45270 */
[----:B------:R-:W-:Y:S02]  /*11710*/  F2FP.BF16.F32.PACK_AB R188, RZ, R188 ;  /* 0x000000bcffbc723e */ /* 0x000fe400000010ff */
[----:B------:R-:W-:Y:S01]  /*11720*/  ISETP.GT.AND P1, PT, R0, 0x88, P1 ;  /* 0x000000880000780c */ /* 0x000fe20000f24270 */
[----:B------:R-:W-:-:S04]  /*11730*/  FMUL R189, R189, R2 ;  /* 0x00000002bdbd7220 */ /* 0x000fc80000400000 */
[----:B------:R2:W-:Y:S01]  /*11740*/  @P0 STG.E.U16 desc[UR48][R8.64+0x50], R188 ;  /* 0x000050bc08000986 */ /* 0x0005e2000c101530 */
[----:B------:R-:W-:Y:S01]  /*11750*/  ISETP.GT.AND P0, PT, R0, 0x80, P2 ;  /* 0x000000800000780c */ /* 0x000fe20001704270 */
[----:B------:R-:W-:Y:S01]  /*11760*/  FMUL R190, R190, R2 ;  /* 0x00000002bebe7220 */ /* 0x000fe20000400000 */
[----:B------:R-:W-:-:S04]  /*11770*/  F2FP.BF16.F32.PACK_AB R189, RZ, R189 ;  /* 0x000000bdffbd723e */ /* 0x000fc800000010ff */
[----:B------:R-:W-:Y:S02]  /*11780*/  F2FP.BF16.F32.PACK_AB R190, RZ, R190 ;  /* 0x000000beffbe723e */ /* 0x000fe400000010ff */
[----:B------:R-:W-:Y:S01]  /*11790*/  ISETP.GT.AND P2, PT, R0, 0x88, P2 ;  /* 0x000000880000780c */ /* 0x000fe20001744270 */
[----:B------:R-:W-:-:S04]  /*117a0*/  FMUL R191, R191, R2 ;  /* 0x00000002bfbf7220 */ /* 0x000fc80000400000 */
[----:B------:R2:W-:Y:S01]  /*117b0*/  @P0 STG.E.U16 desc[UR48][R8.64+0x52], R189 ;  /* 0x000052bd08000986 */ /* 0x0005e2000c101530 */
[----:B------:R-:W-:-:S03]  /*117c0*/  ISETP.GT.AND P0, PT, R0, 0x80, P4 ;  /* 0x000000800000780c */ /* 0x000fc60002704270 */
[----:B------:R2:W-:Y:S01]  /*117d0*/  @P1 STG.E.U16 desc[UR48][R14.64+0x50], R190 ;  /* 0x000050be0e001986 */ /* 0x0005e2000c101530 */
[----:B------:R-:W-:Y:S01]  /*117e0*/  ISETP.GT.AND P1, PT, R0, 0x80, P3 ;  /* 0x000000800000780c */ /* 0x000fe20001f24270 */
[-C--:B------:R-:W-:Y:S01]  /*117f0*/  FMUL R193, R193, R2.reuse ;  /* 0x00000002c1c17220 */ /* 0x080fe20000400000 */
[----:B------:R-:W-:Y:S01]  /*11800*/  FMUL R192, R192, R2 ;  /* 0x00000002c0c07220 */ /* 0x000fe20000400000 */
[----:B------:R-:W-:-:S03]  /*11810*/  F2FP.BF16.F32.PACK_AB R191, RZ, R191 ;  /* 0x000000bfffbf723e */ /* 0x000fc600000010ff */
[----:B------:R-:W-:Y:S02]  /*11820*/  F2FP.BF16.F32.PACK_AB R193, RZ, R193 ;  /* 0x000000c1ffc1723e */ /* 0x000fe400000010ff */
[----:B------:R-:W-:Y:S01]  /*11830*/  F2FP.BF16.F32.PACK_AB R192, RZ, R192 ;  /* 0x000000c0ffc0723e */ /* 0x000fe200000010ff */
[----:B------:R2:W-:Y:S01]  /*11840*/  @P2 STG.E.U16 desc[UR48][R14.64+0x52], R191 ;  /* 0x000052bf0e002986 */ /* 0x0005e2000c101530 */
[C---:B------:R-:W-:Y:S02]  /*11850*/  ISETP.GT.AND P3, PT, R0.reuse, 0x88, P3 ;  /* 0x000000880000780c */ /* 0x040fe40001f64270 */
[C---:B------:R-:W-:Y:S01]  /*11860*/  ISETP.GT.AND P4, PT, R0.reuse, 0x88, P4 ;  /* 0x000000880000780c */ /* 0x040fe20002784270 */
[----:B------:R2:W-:Y:S01]  /*11870*/  @P0 STG.E.U16 desc[UR48][R8.64+0x62], R193 ;  /* 0x000062c108000986 */ /* 0x0005e2000c101530 */
[----:B------:R-:W-:Y:S01]  /*11880*/  ISETP.GT.AND P0, PT, R0, 0x80, P6 ;  /* 0x000000800000780c */ /* 0x000fe20003704270 */
[-C--:B------:R-:W-:Y:S02]  /*11890*/  FMUL R194, R194, R2.reuse ;  /* 0x00000002c2c27220 */ /* 0x080fe40000400000 */
[----:B------:R2:W-:Y:S01]  /*118a0*/  @P1 STG.E.U16 desc[UR48][R8.64+0x60], R192 ;  /* 0x000060c008001986 */ /* 0x0005e2000c101530 */
[----:B------:R-:W-:Y:S01]  /*118b0*/  ISETP.GT.AND P1, PT, R0, 0x80, P5 ;  /* 0x000000800000780c */ /* 0x000fe20002f24270 */
[-C--:B------:R-:W-:Y:S01]  /*118c0*/  FMUL R195, R195, R2.reuse ;  /* 0x00000002c3c37220 */ /* 0x080fe20000400000 */
[-C--:B------:R-:W-:Y:S01]  /*118d0*/  FMUL R197, R197, R2.reuse ;  /* 0x00000002c5c57220 */ /* 0x080fe20000400000 */
[----:B------:R-:W-:Y:S01]  /*118e0*/  FMUL R196, R196, R2 ;  /* 0x00000002c4c47220 */ /* 0x000fe20000400000 */
[----:B------:R-:W-:-:S02]  /*118f0*/  F2FP.BF16.F32.PACK_AB R194, RZ, R194 ;  /* 0x000000c2ffc2723e */ /* 0x000fc400000010ff */
[----:B------:R-:W-:Y:S02]  /*11900*/  F2FP.BF16.F32.PACK_AB R195, RZ, R195 ;  /* 0x000000c3ffc3723e */ /* 0x000fe400000010ff */
[----:B------:R-:W-:Y:S02]  /*11910*/  F2FP.BF16.F32.PACK_AB R197, RZ, R197 ;  /* 0x000000c5ffc5723e */ /* 0x000fe400000010ff */
[----:B------:R-:W-:Y:S01]  /*11920*/  F2FP.BF16.F32.PACK_AB R196, RZ, R196 ;  /* 0x000000c4ffc4723e */ /* 0x000fe200000010ff */
[----:B------:R2:W-:Y:S01]  /*11930*/  @P3 STG.E.U16 desc[UR48][R14.64+0x60], R194 ;  /* 0x000060c20e003986 */ /* 0x0005e2000c101530 */
[----:B------:R-:W-:-:S03]  /*11940*/  ISETP.GT.AND P2, PT, R3, 0x40, PT ;  /* 0x000000400300780c */ /* 0x000fc60003f44270 */
[----:B------:R2:W-:Y:S01]  /*11950*/  @P4 STG.E.U16 desc[UR48][R14.64+0x62], R195 ;  /* 0x000062c30e004986 */ /* 0x0005e2000c101530 */
[C---:B------:R-:W-:Y:S02]  /*11960*/  ISETP.GT.AND P5, PT, R0.reuse, 0x88, P5 ;  /* 0x000000880000780c */ /* 0x040fe40002fa4270 */
[----:B------:R-:W-:Y:S01]  /*11970*/  ISETP.GT.AND P6, PT, R0, 0x88, P6 ;  /* 0x000000880000780c */ /* 0x000fe200037c4270 */
[----:B------:R2:W-:Y:S01]  /*11980*/  @P0 STG.E.U16 desc[UR48][R8.64+0x72], R197 ;  /* 0x000072c508000986 */ /* 0x0005e2000c101530 */
[----:B------:R-:W-:-:S03]  /*11990*/  ISETP.GT.AND P0, PT, R3, 0x41, PT ;  /* 0x000000410300780c */ /* 0x000fc60003f04270 */
[----:B------:R2:W-:Y:S01]  /*119a0*/  @P1 STG.E.U16 desc[UR48][R8.64+0x70], R196 ;  /* 0x000070c408001986 */ /* 0x0005e2000c101530 */
[----:B------:R-:W-:Y:S01]  /*119b0*/  ISETP.GT.AND P1, PT, R0, RZ, P2 ;  /* 0x000000ff0000720c */ /* 0x000fe20001724270 */
[-C--:B------:R-:W-:Y:S01]  /*119c0*/  FMUL R198, R198, R2.reuse ;  /* 0x00000002c6c67220 */ /* 0x080fe20000400000 */
[-C--:B------:R-:W-:Y:S01]  /*119d0*/  FMUL R199, R199, R2.reuse ;  /* 0x00000002c7c77220 */ /* 0x080fe20000400000 */
[-C--:B------:R-:W-:Y:S01]  /*119e0*/  FMUL R168, R168, R2.reuse ;  /* 0x00000002a8a87220 */ /* 0x080fe20000400000 */
[C---:B------:R-:W-:Y:S02]  /*119f0*/  ISETP.GT.AND P3, PT, R0.reuse, RZ, P0 ;  /* 0x000000ff0000720c */ /* 0x040fe40000764270 */
[----:B------:R-:W-:Y:S01]  /*11a00*/  ISETP.GT.AND P2, PT, R0, 0x8, P2 ;  /* 0x000000080000780c */ /* 0x000fe20001744270 */
[----:B------:R-:W-:Y:S01]  /*11a10*/  FMUL R169, R169, R2 ;  /* 0x00000002a9a97220 */ /* 0x000fe20000400000 */
[----:B------:R-:W-:Y:S01]  /*11a20*/  F2FP.BF16.F32.PACK_AB R198, RZ, R198 ;  /* 0x000000c6ffc6723e */ /* 0x000fe200000010ff */
[----:B------:R-:W-:Y:S01]  /*11a30*/  FMUL R170, R170, R2 ;  /* 0x00000002aaaa7220 */ /* 0x000fe20000400000 */
[----:B------:R-:W-:-:S02]  /*11a40*/  F2FP.BF16.F32.PACK_AB R199, RZ, R199 ;  /* 0x000000c7ffc7723e */ /* 0x000fc400000010ff */
[----:B------:R-:W-:Y:S02]  /*11a50*/  F2FP.BF16.F32.PACK_AB R168, RZ, R168 ;  /* 0x000000a8ffa8723e */ /* 0x000fe400000010ff */
[----:B------:R-:W-:Y:S01]  /*11a60*/  ISETP.GT.AND P4, PT, R0, 0x8, P0 ;  /* 0x000000080000780c */ /* 0x000fe20000784270 */
[----:B------:R-:W-:Y:S01]  /*11a70*/  FMUL R171, R171, R2 ;  /* 0x00000002abab7220 */ /* 0x000fe20000400000 */
[----:B------:R-:W-:Y:S01]  /*11a80*/  F2FP.BF16.F32.PACK_AB R169, RZ, R169 ;  /* 0x000000a9ffa9723e */ /* 0x000fe200000010ff */
[----:B------:R2:W-:Y:S01]  /*11a90*/  @P5 STG.E.U16 desc[UR48][R14.64+0x70], R198 ;  /* 0x000070c60e005986 */ /* 0x0005e2000c101530 */
[----:B------:R-:W-:-:S03]  /*11aa0*/  F2FP.BF16.F32.PACK_AB R170, RZ, R170 ;  /* 0x000000aaffaa723e */ /* 0x000fc600000010ff */
[----:B------:R2:W-:Y:S01]  /*11ab0*/  @P6 STG.E.U16 desc[UR48][R14.64+0x72], R199 ;  /* 0x000072c70e006986 */ /* 0x0005e2000c101530 */
[----:B------:R-:W-:-:S03]  /*11ac0*/  F2FP.BF16.F32.PACK_AB R171, RZ, R171 ;  /* 0x000000abffab723e */ /* 0x000fc600000010ff */
[----:B------:R2:W-:Y:S01]  /*11ad0*/  @P1 STG.E.U16 desc[UR48][R4.64+0x80], R168 ;  /* 0x000080a804001986 */ /* 0x0005e2000c101530 */
[----:B------:R-:W-:-:S03]  /*11ae0*/  ISETP.GT.AND P1, PT, R3, 0x48, PT ;  /* 0x000000480300780c */ /* 0x000fc60003f24270 */
[----:B------:R2:W-:Y:S01]  /*11af0*/  @P3 STG.E.U16 desc[UR48][R4.64+0x82], R169 ;  /* 0x000082a904003986 */ /* 0x0005e2000c101530 */
[----:B------:R-:W-:-:S03]  /*11b00*/  ISETP.GT.AND P3, PT, R0, RZ, P1 ;  /* 0x000000ff0000720c */ /* 0x000fc60000f64270 */
[----:B------:R2:W-:Y:S01]  /*11b10*/  @P2 STG.E.U16 desc[UR48][R6.64+0x80], R170 ;  /* 0x000080aa06002986 */ /* 0x0005e2000c101530 */
[----:B------:R-:W-:Y:S01]  /*11b20*/  ISETP.GT.AND P2, PT, R3, 0x49, PT ;  /* 0x000000490300780c */ /* 0x000fe20003f44270 */
[-C--:B------:R-:W-:Y:S02]  /*11b30*/  FMUL R172, R172, R2.reuse ;  /* 0x00000002acac7220 */ /* 0x080fe40000400000 */
[----:B------:R2:W-:Y:S01]  /*11b40*/  @P4 STG.E.U16 desc[UR48][R6.64+0x82], R171 ;  /* 0x000082ab06004986 */ /* 0x0005e2000c101530 */
[----:B------:R-:W-:Y:S01]  /*11b50*/  ISETP.GT.AND P4, PT, R0, RZ, P2 ;  /* 0x000000ff0000720c */ /* 0x000fe20001784270 */
[----:B------:R-:W-:Y:S01]  /*11b60*/  FMUL R173, R173, R2 ;  /* 0x00000002adad7220 */ /* 0x000fe20000400000 */
[----:B------:R-:W-:-:S04]  /*11b70*/  F2FP.BF16.F32.PACK_AB R172, RZ, R172 ;  /* 0x000000acffac723e */ /* 0x000fc800000010ff */
[----:B------:R-:W-:Y:S01]  /*11b80*/  F2FP.BF16.F32.PACK_AB R173, RZ, R173 ;  /* 0x000000adffad723e */ /* 0x000fe200000010ff */
        /* <DEDUP_REMOVED lines=12> */
[----:B------:R-:W-:Y:S02]  /*11c50*/  ISETP.GT.AND P4, PT, R0, RZ, P3 ;  /* 0x000000ff0000720c */ /* 0x000fe40001f84270 */
[----:B------:R-:W-:Y:S01]  /*11c60*/  F2FP.BF16.F32.PACK_AB R176, RZ, R176 ;  /* 0x000000b0ffb0723e */ /* 0x000fe200000010ff */
[----:B------:R-:W-:-:S10]  /*11c70*/  FMUL R177, R177, R2 ;  /* 0x00000002b1b17220 */ /* 0x000fd40000400000 */
        /* <DEDUP_REMOVED lines=17> */
[----:B------:R-:W-:Y:S01]  /*11d90*/  P2R R11, PR, RZ, 0x2 ;  /* 0x00000002ff0b7803 */ /* 0x000fe20000000000 */
        /* <DEDUP_REMOVED lines=623> */
[----:B------:R-:W-:-:S03]  /*14490*/  ISETP.GT.AND P1, PT, R0, 0x80, P5 ;  /* 0x000000800000780c */ /* 0x000fc60002f24270 */
[----:B------:R2:W-:Y:S01]  /*144a0*/  @P0 STG.E.U16 desc[UR48][R8.64+0x1a2], R33 ;  /* 0x0001a22108000986 */ /* 0x0005e2000c101530 */
[----:B------:R-:W-:Y:S01]  /*144b0*/  ISETP.GT.AND P0, PT, R0, 0x80, P6 ;  /* 0x000000800000780c */ /* 0x000fe20003704270 */
[-C--:B------:R-:W-:Y:S01]  /*144c0*/  FMUL R34, R34, R2.reuse ;  /* 0x0000000222227220 */ /* 0x080fe20000400000 */
[C---:B------:R-:W-:Y:S01]  /*144d0*/  ISETP.GT.AND P5, PT, R0.reuse, 0x88, P5 ;  /* 0x000000880000780c */ /* 0x040fe20002fa4270 */
[-C--:B------:R-:W-:Y:S01]  /*144e0*/  FMUL R35, R35, R2.reuse ;  /* 0x0000000223237220 */ /* 0x080fe20000400000 */
[----:B------:R-:W-:Y:S01]  /*144f0*/  ISETP.GT.AND P6, PT, R0, 0x88, P6 ;  /* 0x000000880000780c */ /* 0x000fe200037c4270 */
[-C--:B------:R-:W-:Y:S01]  /*14500*/  FMUL R36, R36, R2.reuse ;  /* 0x0000000224247220 */ /* 0x080fe20000400000 */
[-C--:B------:R-:W-:Y:S01]  /*14510*/  FMUL R37, R37, R2.reuse ;  /* 0x0000000225257220 */ /* 0x080fe20000400000 */
[-C--:B------:R-:W-:Y:S01]  /*14520*/  FMUL R38, R38, R2.reuse ;  /* 0x0000000226267220 */ /* 0x080fe20000400000 */
[----:B------:R-:W-:Y:S01]  /*14530*/  FMUL R39, R39, R2 ;  /* 0x0000000227277220 */ /* 0x000fe20000400000 */
[----:B------:R-:W-:-:S02]  /*14540*/  F2FP.BF16.F32.PACK_AB R34, RZ, R34 ;  /* 0x00000022ff22723e */ /* 0x000fc400000010ff */
[----:B------:R-:W-:Y:S02]  /*14550*/  F2FP.BF16.F32.PACK_AB R35, RZ, R35 ;  /* 0x00000023ff23723e */ /* 0x000fe400000010ff */
[----:B------:R-:W-:Y:S02]  /*14560*/  F2FP.BF16.F32.PACK_AB R36, RZ, R36 ;  /* 0x00000024ff24723e */ /* 0x000fe400000010ff */
[----:B------:R-:W-:Y:S02]  /*14570*/  F2FP.BF16.F32.PACK_AB R37, RZ, R37 ;  /* 0x00000025ff25723e */ /* 0x000fe400000010ff */
[----:B------:R-:W-:Y:S02]  /*14580*/  F2FP.BF16.F32.PACK_AB R38, RZ, R38 ;  /* 0x00000026ff26723e */ /* 0x000fe400000010ff */
[----:B------:R-:W-:Y:S01]  /*14590*/  F2FP.BF16.F32.PACK_AB R39, RZ, R39 ;  /* 0x00000027ff27723e */ /* 0x000fe200000010ff */
[----:B------:R2:W-:Y:S04]  /*145a0*/  @P3 STG.E.U16 desc[UR48][R14.64+0x1a0], R34 ;  /* 0x0001a0220e003986 */ /* 0x0005e8000c101530 */
[----:B------:R2:W-:Y:S04]  /*145b0*/  @P4 STG.E.U16 desc[UR48][R14.64+0x1a2], R35 ;  /* 0x0001a2230e004986 */ /* 0x0005e8000c101530 */
[----:B------:R2:W-:Y:S04]  /*145c0*/  @P1 STG.E.U16 desc[UR48][R8.64+0x1b0], R36 ;  /* 0x0001b02408001986 */ /* 0x0005e8000c101530 */
[----:B------:R2:W-:Y:S04]  /*145d0*/  @P0 STG.E.U16 desc[UR48][R8.64+0x1b2], R37 ;  /* 0x0001b22508000986 */ /* 0x0005e8000c101530 */
[----:B------:R2:W-:Y:S04]  /*145e0*/  @P5 STG.E.U16 desc[UR48][R14.64+0x1b0], R38 ;  /* 0x0001b0260e005986 */ /* 0x0005e8000c101530 */
[----:B------:R2:W-:Y:S02]  /*145f0*/  @P6 STG.E.U16 desc[UR48][R14.64+0x1b2], R39 ;  /* 0x0001b2270e006986 */ /* 0x0005e4000c101530 */
.L_x_476:
[----:B------:R-:W-:Y:S05]  /*14600*/  BSYNC B0 ;  /* 0x0000000000007941 */ /* 0x000fea0003800000 */
.L_x_32:
[----:B0-2---:R-:W2:Y:S04]  /*14610*/  LDL.LU R5, [R1+0x90] ;  /* 0x0000900001057983 */ /* 0x005ea80000300800 */
[----:B------:R-:W2:Y:S01]  /*14620*/  LDL.LU R4, [R1+0x94] ;  /* 0x0000940001047983 */ /* 0x000ea20000300800 */
[----:B------:R-:W-:Y:S01]  /*14630*/  ULDC UR4, c[0x0][0xc] ;  /* 0x0000030000047ab9 */ /* 0x000fe20000000800 */
[----:B------:R-:W-:Y:S01]  /*14640*/  ULDC UR5, c[0x0][0x10] ;  /* 0x0000040000057ab9 */ /* 0x000fe20000000800 */
[----:B------:R-:W2:Y:S01]  /*14650*/  LDC R3, c[0x0][0x14] ;  /* 0x00000500ff037b82 */ /* 0x000ea20000000800 */
[----:B------:R-:W-:Y:S01]  /*14660*/  UIMAD.WIDE.U32 UR4, UR4, UR5, URZ ;  /* 0x00000005040472a5 */ /* 0x000fe2000f8e003f */
[----:B------:R0:W5:Y:S01]  /*14670*/  LDL R29, [R1+0x98] ;  /* 0x00009800011d7983 */ /* 0x0001620000100800 */
[----:B------:R-:W-:Y:S01]  /*14680*/  PRMT R0, RZ, 0x7610, R0 ;  /* 0x00007610ff007816 */ /* 0x000fe20000000000 */
[----:B------:R-:W-:-:S03]  /*14690*/  IMAD.MOV.U32 R22, RZ, RZ, -0x1 ;  /* 0xffffffffff167424 */ /* 0x000fc600078e00ff */
[----:B--2---:R-:W-:-:S04]  /*146a0*/  IMAD.WIDE.U32 R4, R3, UR4, R4 ;  /* 0x0000000403047c25 */ /* 0x004fc8000f8e0004 */
[----:B------:R-:W-:Y:S01]  /*146b0*/  IMAD R3, R3, UR5, RZ ;  /* 0x0000000503037c24 */ /* 0x000fe2000f8e02ff */
[----:B------:R-:W-:Y:S01]  /*146c0*/  ULDC.64 UR4, c[0x0][0x650] ;  /* 0x0001940000047ab9 */ /* 0x000fe20000000a00 */
[----:B------:R-:W-:Y:S01]  /*146d0*/  IMAD.MOV.U32 R23, RZ, RZ, R4 ;  /* 0x000000ffff177224 */ /* 0x000fe200078e0004 */
[----:B------:R-:W-:Y:S01]  /*146e0*/  ISETP.GE.U32.AND P0, PT, R4, UR4, PT ;  /* 0x0000000404007c0c */ /* 0x000fe2000bf06070 */
[----:B------:R-:W-:Y:S02]  /*146f0*/  IMAD.IADD R25, R5, 0x1, R3 ;  /* 0x0000000105197824 */ /* 0x000fe400078e0203 */
[----:B------:R-:W-:-:S03]  /*14700*/  IMAD.MOV.U32 R3, RZ, RZ, -0x1 ;  /* 0xffffffffff037424 */ /* 0x000fc600078e00ff */
[----:B------:R0:W-:Y:S01]  /*14710*/  STL [R1+0x90], R25 ;  /* 0x0000901901007387 */ /* 0x0001e20000100800 */
[----:B------:R-:W-:-:S03]  /*14720*/  ISETP.GE.U32.AND.EX P0, PT, R25, UR5, PT, P0 ;  /* 0x0000000519007c0c */ /* 0x000fc6000bf06100 */
[----:B------:R0:W-:Y:S04]  /*14730*/  STL [R1+0x94], R23 ;  /* 0x0000941701007387 */ /* 0x0001e80000100800 */
[----:B------:R0:W-:Y:S06]  /*14740*/  STL [R1+0x8c], R3 ;  /* 0x00008c0301007387 */ /* 0x0001ec0000100800 */
[----:B------:R-:W-:Y:S05]  /*14750*/  @P0 BRA `(.L_x_477) ;  /* 0x0000000400780947 */ /* 0x000fea0003800000 */
[----:B------:R-:W2:Y:S01]  /*14760*/  S2R R18, SR_CTAID.X ;  /* 0x0000000000127919 */ /* 0x000ea20000002500 */
[----:B---3--:R-:W3:Y:S01]  /*14770*/  LDC.64 R10, c[0x0][0x628] ;  /* 0x00018a00ff0a7b82 */ /* 0x008ee20000000a00 */
[----:B------:R-:W-:Y:S01]  /*14780*/  ULDC UR4, c[0x0][0x150] ;  /* 0x0000540000047ab9 */ /* 0x000fe20000000800 */
[----:B----4-:R-:W-:Y:S01]  /*14790*/  IMAD.MOV.U32 R8, RZ, RZ, R23 ;  /* 0x000000ffff087224 */ /* 0x010fe200078e0017 */
[----:B------:R-:W4:Y:S01]  /*147a0*/  S2R R20, SR_CTAID.Y ;  /* 0x0000000000147919 */ /* 0x000f220000002600 */
[----:B------:R-:W-:-:S04]  /*147b0*/  IMAD.MOV.U32 R9, RZ, RZ, R25 ;  /* 0x000000ffff097224 */ /* 0x000fc800078e0019 */
[----:B------:R-:W0:Y:S08]  /*147c0*/  LDC R21, c[0x0][0x144] ;  /* 0x00005100ff157b82 */ /* 0x000e300000000800 */
[----:B-1----:R-:W1:Y:S08]  /*147d0*/  LDC R12, c[0x0][0x630] ;  /* 0x00018c00ff0c7b82 */ /* 0x002e700000000800 */
[----:B------:R-:W0:Y:S01]  /*147e0*/  LDC.64 R14, c[0x0][0x620] ;  /* 0x00018800ff0e7b82 */ /* 0x000e220000000a00 */
[----:B---3--:R-:W-:-:S04]  /*147f0*/  ISETP.NE.U32.AND P0, PT, R10, RZ, PT ;  /* 0x000000ff0a00720c */ /* 0x008fc80003f05070 */
[----:B------:R-:W-:Y:S02]  /*14800*/  ISETP.NE.AND.EX P0, PT, R11, RZ, PT, P0 ;  /* 0x000000ff0b00720c */ /* 0x000fe40003f05300 */
[----:B--2---:R-:W-:-:S05]  /*14810*/  I2FP.F32.U32 R0, R18 ;  /* 0x0000001200007245 */ /* 0x004fca0000201000 */
[----:B------:R-:W-:-:S04]  /*14820*/  FMUL R0, R0, UR4 ;  /* 0x0000000400007c20 */ /* 0x000fc80008400000 */
[----:B------:R2:W3:Y:S02]  /*14830*/  F2I.U32.TRUNC.NTZ R19, R0 ;  /* 0x0000000000137305 */ /* 0x0004e4000020f000 */
[----:B-1--4-:R-:W-:Y:S05]  /*14840*/  @!P0 BRA `(.L_x_478) ;  /* 0x0000000000288947 */ /* 0x012fea0003800000 */
[----:B--2---:R-:W0:Y:S02]  /*14850*/  LDC R0, c[0x0][0x634] ;  /* 0x00018d00ff007b82 */ /* 0x004e240000000800 */
[----:B0-----:R-:W-:-:S05]  /*14860*/  IADD3 R3, P0, R23, R0, RZ ;  /* 0x0000000017037210 */ /* 0x001fca0007f1e0ff */
        /* <DEDUP_REMOVED lines=8> */
.L_x_478:
[-CC-:B------:R-:W-:Y:S01]  /*148f0*/  SHF.R.U64 R13, R8, R12.reuse, R9.reuse ;  /* 0x0000000c080d7219 */ /* 0x180fe20000001209 */
[----:B------:R-:W1:Y:S01]  /*14900*/  LDC.64 R26, c[0x0][0x640] ;  /* 0x00019000ff1a7b82 */ /* 0x000e620000000a00 */
[----:B--2---:R-:W-:Y:S01]  /*14910*/  SHF.R.U32.HI R0, RZ, R12, R9 ;  /* 0x0000000cff007219 */ /* 0x004fe20000011609 */
[----:B---3--:R-:W-:Y:S01]  /*14920*/  IMAD.MOV R19, RZ, RZ, -R19 ;  /* 0x000000ffff137224 */ /* 0x008fe200078e0a13 */
[----:B0-----:R-:W-:Y:S01]  /*14930*/  IADD3 R3, P0, RZ, -R13, RZ ;  /* 0x8000000dff037210 */ /* 0x001fe20007f1e0ff */
[----:B------:R-:W-:Y:S01]  /*14940*/  ULDC UR4, c[0x0][0x154] ;  /* 0x0000550000047ab9 */ /* 0x000fe20000000800 */
[----:B------:R-:W-:Y:S01]  /*14950*/  MOV R4, R23 ;  /* 0x0000001700047202 */ /* 0x000fe20000000f00 */
[----:B------:R-:W-:Y:S02]  /*14960*/  IMAD R22, R21, R19, R18 ;  /* 0x0000001315167224 */ /* 0x000fe400078e0212 */
[----:B------:R-:W0:Y:S01]  /*14970*/  LDC R6, c[0x0][0x618] ;  /* 0x00018600ff067b82 */ /* 0x000e220000000800 */
[----:B------:R-:W-:-:S02]  /*14980*/  IMAD.X R5, RZ, RZ, ~R0, P0 ;  /* 0x000000ffff057224 */ /* 0x000fc400000e0e00 */
[----:B------:R-:W-:Y:S02]  /*14990*/  IMAD.MOV.U32 R7, RZ, RZ, 0x1 ;  /* 0x00000001ff077424 */ /* 0x000fe400078e00ff */
[-C--:B------:R-:W-:Y:S02]  /*149a0*/  IMAD R0, R5, R14.reuse, RZ ;  /* 0x0000000e05007224 */ /* 0x080fe400078e02ff */
[----:B------:R-:W-:Y:S01]  /*149b0*/  IMAD.MOV.U32 R5, RZ, RZ, R25 ;  /* 0x000000ffff057224 */ /* 0x000fe200078e0019 */
[----:B------:R-:W2:Y:S01]  /*149c0*/  LDC R8, c[0x0][0x608] ;  /* 0x00018200ff087b82 */ /* 0x000ea20000000800 */
[----:B------:R-:W-:-:S04]  /*149d0*/  IMAD.WIDE.U32 R4, R3, R14, R4 ;  /* 0x0000000e03047225 */ /* 0x000fc800078e0004 */
[----:B------:R-:W-:-:S03]  /*149e0*/  IMAD R3, R3, R15, R0 ;  /* 0x0000000f03037224 */ /* 0x000fc600078e0200 */
[----:B------:R-:W3:Y:S01]  /*149f0*/  LDC R24, c[0x0][0x658] ;  /* 0x00019600ff187b82 */ /* 0x000ee20000000800 */
[----:B------:R-:W-:Y:S01]  /*14a00*/  I2FP.F32.U32 R0, R20 ;  /* 0x0000001400007245 */ /* 0x000fe20000201000 */
[----:B------:R-:W-:Y:S01]  /*14a10*/  IMAD.IADD R3, R5, 0x1, R3 ;  /* 0x0000000105037824 */ /* 0x000fe200078e0203 */
[----:B-1----:R-:W-:Y:S01]  /*14a20*/  ISETP.NE.U32.AND P0, PT, R26, RZ, PT ;  /* 0x000000ff1a00720c */ /* 0x002fe20003f05070 */
[----:B------:R-:W-:Y:S02]  /*14a30*/  IMAD.MOV.U32 R5, RZ, RZ, -0x1 ;  /* 0xffffffffff057424 */ /* 0x000fe400078e00ff */
[----:B------:R-:W-:Y:S02]  /*14a40*/  FMUL R0, R0, UR4 ;  /* 0x0000000400007c20 */ /* 0x000fe40008400000 */
[----:B------:R-:W1:Y:S01]  /*14a50*/  LDC R19, c[0x0][0x148] ;  /* 0x00005200ff137b82 */ /* 0x000e620000000800 */
[----:B0-----:R-:W-:Y:S01]  /*14a60*/  SHF.R.U64 R12, R4, R6, R3 ;  /* 0x00000006040c7219 */ /* 0x001fe20000001203 */
[----:B------:R0:W4:Y:S01]  /*14a70*/  F2I.U32.TRUNC.NTZ R14, R0 ;  /* 0x00000000000e7305 */ /* 0x000122000020f000 */
[----:B------:R-:W-:-:S02]  /*14a80*/  ISETP.NE.AND.EX P0, PT, R27, RZ, PT, P0 ;  /* 0x000000ff1b00720c */ /* 0x000fc40003f05300 */
[----:B------:R-:W-:-:S03]  /*14a90*/  SHF.R.U32.HI R3, RZ, R6, R3 ;  /* 0x00000006ff037219 */ /* 0x000fc60000011603 */
[----:B------:R-:W0:Y:S01]  /*14aa0*/  LDC R18, c[0x0][0x600] ;  /* 0x00018000ff127b82 */ /* 0x000e220000000800 */
[-CC-:B--2---:R-:W-:Y:S02]  /*14ab0*/  SHF.R.U64 R10, R12, R8.reuse, R3.reuse ;  /* 0x000000080c0a7219 */ /* 0x184fe40000001203 */
[----:B------:R-:W-:-:S05]  /*14ac0*/  SHF.R.U32.HI R3, RZ, R8, R3 ;  /* 0x00000008ff037219 */ /* 0x000fca0000011603 */
[----:B------:R-:W2:Y:S01]  /*14ad0*/  LDC R23, c[0x0][0x648] ;  /* 0x00019200ff177b82 */ /* 0x000ea20000000800 */
[-C--:B---3--:R-:W-:Y:S02]  /*14ae0*/  SHF.L.U32 R4, R5, R24.reuse, RZ ;  /* 0x0000001805047219 */ /* 0x088fe400000006ff */
[-CC-:B------:R-:W-:Y:S02]  /*14af0*/  SHF.R.U64 R15, R10, R24.reuse, R3.reuse ;  /* 0x000000180a0f7219 */ /* 0x180fe40000001203 */
[----:B------:R-:W-:Y:S02]  /*14b00*/  SHF.R.U32.HI R5, RZ, R24, R3 ;  /* 0x00000018ff057219 */ /* 0x000fe40000011603 */
[----:B------:R-:W-:Y:S01]  /*14b10*/  LOP3.LUT R21, RZ, R4, RZ, 0x33, !PT ;  /* 0x00000004ff157212 */ /* 0x000fe200078e33ff */
[----:B------:R-:W3:Y:S01]  /*14b20*/  LDC R25, c[0x0][0x638] ;  /* 0x00018e00ff197b82 */ /* 0x000ee20000000800 */
[----:B------:R-:W-:Y:S01]  /*14b30*/  SHF.L.U32 R24, R7, R24, RZ ;  /* 0x0000001807187219 */ /* 0x000fe200000006ff */
[----:B------:R-:W-:-:S06]  /*14b40*/  IMAD.MOV.U32 R4, RZ, RZ, R15 ;  /* 0x000000ffff047224 */ /* 0x000fcc00078e000f */
[----:B------:R-:W0:Y:S01]  /*14b50*/  LDC R28, c[0x0][0x610] ;  /* 0x00018400ff1c7b82 */ /* 0x000e220000000800 */
[----:B----4-:R-:W-:Y:S05]  /*14b60*/  @!P0 BRA `(.L_x_479) ;  /* 0x0000000000288947 */ /* 0x010fea0003800000 */
[----:B0-----:R-:W0:Y:S02]  /*14b70*/  LDC R0, c[0x0][0x64c] ;  /* 0x00019300ff007b82 */ /* 0x001e240000000800 */
        /* <DEDUP_REMOVED lines=9> */
.L_x_479:
[----:B------:R-:W4:Y:S01]  /*14c10*/  LDC R3, c[0x0][0x65c] ;  /* 0x00019700ff037b82 */ /* 0x000f220000000800 */
[----:B0-2---:R-:W-:Y:S01]  /*14c20*/  SHF.R.U64 R0, R4, R23, R5 ;  /* 0x0000001704007219 */ /* 0x005fe20000001205 */
[----:B------:R-:W-:Y:S01]  /*14c30*/  VIADD R5, R18, 0xffffffff ;  /* 0xffffffff12057836 */ /* 0x000fe20000000000 */
[----:B------:R2:W-:Y:S01]  /*14c40*/  STL [R1+0x8c], R13 ;  /* 0x00008c0d01007387 */ /* 0x0005e20000100800 */
[----:B------:R-:W-:Y:S02]  /*14c50*/  IMAD.MOV R14, RZ, RZ, -R14 ;  /* 0x000000ffff0e7224 */ /* 0x000fe400078e0a0e */
[----:B------:R-:W-:Y:S01]  /*14c60*/  IMAD.MOV R4, RZ, RZ, -R0 ;  /* 0x000000ffff047224 */ /* 0x000fe200078e0a00 */
[----:B------:R-:W-:Y:S01]  /*14c70*/  LOP3.LUT R5, R12, R5, RZ, 0xc0, !PT ;  /* 0x000000050c057212 */ /* 0x000fe200078ec0ff */
[----:B------:R-:W-:Y:S01]  /*14c80*/  IMAD.MOV.U32 R6, RZ, RZ, 0x1 ;  /* 0x00000001ff067424 */ /* 0x000fe200078e00ff */
[----:B----4-:R-:W-:Y:S02]  /*14c90*/  ISETP.NE.AND P0, PT, R3, 0x1, PT ;  /* 0x000000010300780c */ /* 0x010fe40003f05270 */
[----:B------:R-:W-:-:S05]  /*14ca0*/  LOP3.LUT R3, R10, R21, RZ, 0xc0, !PT ;  /* 0x000000150a037212 */ /* 0x000fca00078ec0ff */
[----:B------:R-:W-:Y:S02]  /*14cb0*/  IMAD R3, R24, R0, R3 ;  /* 0x0000000018037224 */ /* 0x000fe400078e0203 */
[----:B---3--:R-:W-:-:S04]  /*14cc0*/  IMAD R0, R4, R25, R15 ;  /* 0x0000001904007224 */ /* 0x008fc800078e020f */
[----:B-1----:R-:W-:Y:S02]  /*14cd0*/  @P0 IMAD R22, R19, R14, R20 ;  /* 0x0000000e13160224 */ /* 0x002fe400078e0214 */
[----:B------:R-:W-:Y:S01]  /*14ce0*/  IMAD R4, R0, R18, R5 ;  /* 0x0000001200047224 */ /* 0x000fe200078e0205 */
[----:B------:R-:W-:Y:S01]  /*14cf0*/  PRMT R0, R6, 0x7610, R0 ;  /* 0x0000761006007816 */ /* 0x000fe20000000000 */
[----:B------:R-:W-:-:S05]  /*14d00*/  IMAD R3, R3, R28, R22 ;  /* 0x0000001c03037224 */ /* 0x000fca00078e0216 */
[----:B-----5:R-:W-:Y:S02]  /*14d10*/  SEL R29, R3, R4, !P0 ;  /* 0x00000004031d7207 */ /* 0x020fe40004000000 */
[----:B------:R-:W-:-:S03]  /*14d20*/  SEL R22, R4, R3, !P0 ;  /* 0x0000000304167207 */ /* 0x000fc60004000000 */
[----:B------:R2:W-:Y:S04]  /*14d30*/  STL [R1+0x98], R29 ;  /* 0x0000981d01007387 */ /* 0x0005e80000100800 */
.L_x_477:
[----:B------:R-:W-:Y:S01]  /*14d40*/  LOP3.LUT P0, RZ, R0, 0xff, RZ, 0xc0, !PT ;  /* 0x000000ff00ff7812 */ /* 0x000fe2000780c0ff */
[----:B-----5:R-:W-:-:S12]  /*14d50*/  IMAD.MOV.U32 R18, RZ, RZ, R29 ;  /* 0x000000ffff127224 */ /* 0x020fd800078e001d */
[----:B------:R-:W-:Y:S05]  /*14d60*/  @P0 BRA `(.L_x_480) ;  /* 0xfffffec4004c0947 */ /* 0x000fea000383ffff */
[----:B------:R-:W-:Y:S05]  /*14d70*/  EXIT ;  /* 0x000000000000794d */ /* 0x000fea0003800000 */
.L_x_7:
[----:B------:R-:W2:Y:S01]  /*14d80*/  LDL R20, [R1+0x94] ;  /* 0x0000940001147983 */ /* 0x000ea20000100800 */
[----:B------:R-:W-:-:S03]  /*14d90*/  ULDC.64 UR4, c[0x0][0x650] ;  /* 0x0001940000047ab9 */ /* 0x000fc60000000a00 */
[----:B------:R-:W3:Y:S01]  /*14da0*/  LDL R24, [R1+0x90] ;  /* 0x0000900001187983 */ /* 0x000ee20000100800 */
[----:B------:R-:W-:Y:S01]  /*14db0*/  PRMT R6, RZ, 0x7610, R6 ;  /* 0x00007610ff067816 */ /* 0x000fe20000000006 */
[----:B------:R-:W-:Y:S02]  /*14dc0*/  IMAD.MOV.U32 R12, RZ, RZ, -0x1 ;  /* 0xffffffffff0c7424 */ /* 0x000fe400078e00ff */
[----:B------:R-:W-:Y:S02]  /*14dd0*/  IMAD.MOV.U32 R17, RZ, RZ, -0x1 ;  /* 0xffffffffff117424 */ /* 0x000fe400078e00ff */
[----:B------:R-:W-:Y:S01]  /*14de0*/  IMAD.MOV.U32 R13, RZ, RZ, -0x1 ;  /* 0xffffffffff0d7424 */ /* 0x000fe200078e00ff */
[----:B--2---:R-:W-:-:S04]  /*14df0*/  ISETP.GE.U32.AND P0, PT, R20, UR4, PT ;  /* 0x0000000414007c0c */ /* 0x004fc8000bf06070 */
[----:B---3--:R-:W-:-:S13]  /*14e00*/  ISETP.GE.U32.AND.EX P0, PT, R24, UR5, PT, P0 ;  /* 0x0000000518007c0c */ /* 0x008fda000bf06100 */
[----:B------:R-:W-:Y:S05]  /*14e10*/  @P0 BRA `(.L_x_481) ;  /* 0x0000000400340947 */ /* 0x000fea0003800000 */
        /* <DEDUP_REMOVED lines=10> */
[----:B0-----:R-:W-:-:S04]  /*14ec0*/  IMAD.X R15, RZ, RZ, R24, P0 ;  /* 0x000000ffff0f7224 */ /* 0x001fc800000e0618 */
[----:B------:R-:W-:-:S04]  /*14ed0*/  IMAD.WIDE.U32 R6, R15, R12, RZ ;  /* 0x0000000c0f067225 */ /* 0x000fc800078e00ff */
[----:B------:R-:W-:-:S04]  /*14ee0*/  IMAD.WIDE.U32 R8, P0, R11, R13, R6 ;  /* 0x0000000d0b087225 */ /* 0x000fc80007800006 */
[----:B------:R-:W-:-:S04]  /*14ef0*/  IMAD.WIDE.U32 R6, R11, R12, RZ ;  /* 0x0000000c0b067225 */ /* 0x000fc800078e00ff */
[----:B------:R-:W-:Y:S01]  /*14f00*/  IMAD.X R11, RZ, RZ, RZ, P0 ;  /* 0x000000ffff0b7224 */ /* 0x000fe200000e06ff */
[----:B------:R-:W-:Y:S01]  /*14f10*/  IADD3 RZ, P0, R7, R8, RZ ;  /* 0x0000000807ff7210 */ /* 0x000fe20007f1e0ff */
[----:B------:R-:W-:-:S04]  /*14f20*/  IMAD.MOV.U32 R10, RZ, RZ, R9 ;  /* 0x000000ffff0a7224 */ /* 0x000fc800078e0009 */
[----:B------:R-:W-:-:S08]  /*14f30*/  IMAD.WIDE.U32.X R10, R15, R13, R10, P0 ;  /* 0x0000000d0f0a7225 */ /* 0x000fd000000e040a */
.L_x_482:
[----:B0-----:R-:W0:Y:S01]  /*14f40*/  LDC.64 R22, c[0x0][0x640] ;  /* 0x00019000ff167b82 */ /* 0x001e220000000a00 */
[-CC-:B------:R-:W-:Y:S02]  /*14f50*/  SHF.R.U64 R15, R10, R16.reuse, R11.reuse ;  /* 0x000000100a0f7219 */ /* 0x180fe4000000120b */
[----:B------:R-:W-:Y:S02]  /*14f60*/  SHF.R.U32.HI R6, RZ, R16, R11 ;  /* 0x00000010ff067219 */ /* 0x000fe4000001160b */
[----:B------:R-:W-:-:S03]  /*14f70*/  IADD3 R9, P0, RZ, -R15, RZ ;  /* 0x8000000fff097210 */ /* 0x000fc60007f1e0ff */
[----:B------:R-:W1:Y:S02]  /*14f80*/  LDC R10, c[0x0][0x618] ;  /* 0x00018600ff0a7b82 */ /* 0x000e640000000800 */
[----:B------:R-:W-:Y:S02]  /*14f90*/  IMAD.X R7, RZ, RZ, ~R6, P0 ;  /* 0x000000ffff077224 */ /* 0x000fe400000e0e06 */
[----:B------:R-:W-:Y:S02]  /*14fa0*/  IMAD.MOV.U32 R6, RZ, RZ, R20 ;  /* 0x000000ffff067224 */ /* 0x000fe400078e0014 */
[----:B------:R-:W-:Y:S02]  /*14fb0*/  IMAD R8, R7, R18, RZ ;  /* 0x0000001207087224 */ /* 0x000fe400078e02ff */
[----:B------:R-:W2:Y:S01]  /*14fc0*/  LDC R16, c[0x0][0x608] ;  /* 0x00018200ff107b82 */ /* 0x000ea20000000800 */
[----:B------:R-:W-:Y:S02]  /*14fd0*/  IMAD.MOV.U32 R7, RZ, RZ, R24 ;  /* 0x000000ffff077224 */ /* 0x000fe400078e0018 */
[----:B------:R-:W-:-:S02]  /*14fe0*/  IMAD.MOV.U32 R24, RZ, RZ, 0x1 ;  /* 0x00000001ff187424 */ /* 0x000fc400078e00ff */
[----:B------:R-:W-:-:S03]  /*14ff0*/  IMAD.WIDE.U32 R6, R9, R18, R6 ;  /* 0x0000001209067225 */ /* 0x000fc600078e0006 */
[----:B------:R-:W3:Y:S01]  /*15000*/  LDC R21, c[0x0][0x658] ;  /* 0x00019600ff157b82 */ /* 0x000ee20000000800 */
[----:B------:R-:W-:Y:S01]  /*15010*/  IMAD R9, R9, R19, R8 ;  /* 0x0000001309097224 */ /* 0x000fe200078e0208 */
[----:B0-----:R-:W-:Y:S01]  /*15020*/  ISETP.NE.U32.AND P0, PT, R22, RZ, PT ;  /* 0x000000ff1600720c */ /* 0x001fe20003f05070 */
[----:B------:R-:W-:Y:S02]  /*15030*/  IMAD.MOV.U32 R8, RZ, RZ, -0x1 ;  /* 0xffffffffff087424 */ /* 0x000fe400078e00ff */
[----:B------:R-:W-:Y:S01]  /*15040*/  IMAD.IADD R7, R7, 0x1, R9 ;  /* 0x0000000107077824 */ /* 0x000fe200078e0209 */
[----:B------:R-:W-:Y:S02]  /*15050*/  ISETP.NE.AND.EX P0, PT, R23, RZ, PT, P0 ;  /* 0x000000ff1700720c */ /* 0x000fe40003f05300 */
[----:B------:R-:W0:Y:S02]  /*15060*/  LDC R18, c[0x0][0x600] ;  /* 0x00018000ff127b82 */ /* 0x000e240000000800 */
[----:B-1----:R-:W-:-:S02]  /*15070*/  SHF.R.U64 R12, R6, R10, R7 ;  /* 0x0000000a060c7219 */ /* 0x002fc40000001207 */
[----:B------:R-:W-:-:S04]  /*15080*/  SHF.R.U32.HI R7, RZ, R10, R7 ;  /* 0x0000000aff077219 */ /* 0x000fc80000011607 */
[----:B------:R-:W1:Y:S01]  /*15090*/  LDC R19, c[0x0][0x648] ;  /* 0x00019200ff137b82 */ /* 0x000e620000000800 */
[-CC-:B--2---:R-:W-:Y:S02]  /*150a0*/  SHF.R.U64 R17, R12, R16.reuse, R7.reuse ;  /* 0x000000100c117219 */ /* 0x184fe40000001207 */
[----:B------:R-:W-:-:S05]  /*150b0*/  SHF.R.U32.HI R6, RZ, R16, R7 ;  /* 0x00000010ff067219 */ /* 0x000fca0000011607 */
[----:B------:R-:W2:Y:S01]  /*150c0*/  LDC R20, c[0x0][0x638] ;  /* 0x00018e00ff147b82 */ /* 0x000ea20000000800 */
[-CC-:B---3--:R-:W-:Y:S02]  /*150d0*/  SHF.R.U64 R16, R17, R21.reuse, R6.reuse ;  /* 0x0000001511107219 */ /* 0x188fe40000001206 */
[-C--:B------:R-:W-:Y:S02]  /*150e0*/  SHF.L.U32 R8, R8, R21.reuse, RZ ;  /* 0x0000001508087219 */ /* 0x080fe400000006ff */
[----:B------:R-:W-:Y:S01]  /*150f0*/  SHF.R.U32.HI R7, RZ, R21, R6 ;  /* 0x00000015ff077219 */ /* 0x000fe20000011606 */
[----:B------:R-:W-:Y:S01]  /*15100*/  IMAD.MOV.U32 R6, RZ, RZ, R16 ;  /* 0x000000ffff067224 */ /* 0x000fe200078e0010 */
[----:B------:R-:W-:Y:S01]  /*15110*/  LOP3.LUT R26, RZ, R8, RZ, 0x33, !PT ;  /* 0x00000008ff1a7212 */ /* 0x000fe200078e33ff */
[----:B------:R-:W3:Y:S01]  /*15120*/  LDC R25, c[0x0][0x610] ;  /* 0x00018400ff197b82 */ /* 0x000ee20000000800 */
[----:B------:R-:W-:Y:S05]  /*15130*/  @!P0 BRA `(.L_x_483) ;  /* 0x0000000000288947 */ /* 0x000fea0003800000 */
[----:B------:R-:W4:Y:S02]  /*15140*/  LDC R11, c[0x0][0x64c] ;  /* 0x00019300ff0b7b82 */ /* 0x000f240000000800 */
[----:B----4-:R-:W-:-:S05]  /*15150*/  IADD3 R11, P0, R16, R11, RZ ;  /* 0x0000000b100b7210 */ /* 0x010fca0007f1e0ff */
[----:B------:R-:W-:-:S04]  /*15160*/  IMAD.X R13, RZ, RZ, R7, P0 ;  /* 0x000000ffff0d7224 */ /* 0x000fc800000e0607 */
[----:B------:R-:W-:-:S04]  /*15170*/  IMAD.WIDE.U32 R6, R13, R22, RZ ;  /* 0x000000160d067225 */ /* 0x000fc800078e00ff */
[----:B------:R-:W-:-:S04]  /*15180*/  IMAD.WIDE.U32 R8, P0, R11, R23, R6 ;  /* 0x000000170b087225 */ /* 0x000fc80007800006 */
[----:B------:R-:W-:Y:S01]  /*15190*/  IMAD.WIDE.U32 R6, R11, R22, RZ ;  /* 0x000000160b067225 */ /* 0x000fe200078e00ff */
[----:B------:R-:W-:-:S03]  /*151a0*/  IADD3.X R11, RZ, RZ, RZ, P0, !PT ;  /* 0x000000ffff0b7210 */ /* 0x000fc600007fe4ff */
[----:B------:R-:W-:Y:S01]  /*151b0*/  IMAD.MOV.U32 R10, RZ, RZ, R9 ;  /* 0x000000ffff0a7224 */ /* 0x000fe200078e0009 */
[----:B------:R-:W-:-:S05]  /*151c0*/  IADD3 RZ, P0, R7, R8, RZ ;  /* 0x0000000807ff7210 */ /* 0x000fca0007f1e0ff */
[----:B------:R-:W-:-:S08]  /*151d0*/  IMAD.WIDE.U32.X R6, R13, R23, R10, P0 ;  /* 0x000000170d067225 */ /* 0x000fd000000e040a */
.L_x_483:
[----:B------:R-:W4:Y:S01]  /*151e0*/  LDC R8, c[0x0][0x65c] ;  /* 0x00019700ff087b82 */ /* 0x000f220000000800 */
[----:B-1----:R-:W-:Y:S01]  /*151f0*/  SHF.R.U64 R6, R6, R19, R7 ;  /* 0x0000001306067219 */ /* 0x002fe20000001207 */
[----:B0-----:R-:W-:Y:S01]  /*15200*/  VIADD R9, R18, 0xffffffff ;  /* 0xffffffff12097836 */ /* 0x001fe20000000000 */
[----:B------:R-:W-:Y:S01]  /*15210*/  SHF.L.U32 R24, R24, R21, RZ ;  /* 0x0000001518187219 */ /* 0x000fe200000006ff */
[----:B------:R-:W-:Y:S01]  /*15220*/  IMAD.MOV.U32 R13, RZ, RZ, R15 ;  /* 0x000000ffff0d7224 */ /* 0x000fe200078e000f */
[----:B------:R-:W-:Y:S01]  /*15230*/  LOP3.LUT R3, R17, R26, RZ, 0xc0, !PT ;  /* 0x0000001a11037212 */ /* 0x000fe200078ec0ff */
[----:B------:R-:W-:-:S04]  /*15240*/  IMAD.MOV R7, RZ, RZ, -R6 ;  /* 0x000000ffff077224 */ /* 0x000fc800078e0a06 */
[----:B------:R-:W-:Y:S02]  /*15250*/  IMAD R3, R24, R6, R3 ;  /* 0x0000000618037224 */ /* 0x000fe400078e0203 */
[----:B------:R-:W-:Y:S01]  /*15260*/  IMAD.MOV.U32 R6, RZ, RZ, 0x1 ;  /* 0x00000001ff067424 */ /* 0x000fe200078e00ff */
[----:B----4-:R-:W-:-:S13]  /*15270*/  ISETP.NE.AND P0, PT, R8, 0x1, PT ;  /* 0x000000010800780c */ /* 0x010fda0003f05270 */
[----:B------:R-:W-:Y:S01]  /*15280*/  @P0 IMAD R4, R5, R14, R2 ;  /* 0x0000000e05040224 */ /* 0x000fe200078e0202 */
[----:B------:R-:W-:Y:S01]  /*15290*/  LOP3.LUT R5, R12, R9, RZ, 0xc0, !PT ;  /* 0x000000090c057212 */ /* 0x000fe200078ec0ff */
[----:B--2---:R-:W-:Y:S02]  /*152a0*/  IMAD R2, R7, R20, R16 ;  /* 0x0000001407027224 */ /* 0x004fe400078e0210 */
[----:B---3--:R-:W-:Y:S02]  /*152b0*/  IMAD R4, R3, R25, R4 ;  /* 0x0000001903047224 */ /* 0x008fe400078e0204 */
[----:B------:R-:W-:-:S05]  /*152c0*/  IMAD R3, R2, R18, R5 ;  /* 0x0000001202037224 */ /* 0x000fca00078e0205 */
[----:B------:R-:W-:Y:S02]  /*152d0*/  SEL R17, R3, R4, !P0 ;  /* 0x0000000403117207 */ /* 0x000fe40004000000 */
[----:B------:R-:W-:-:S07]  /*152e0*/  SEL R12, R4, R3, !P0 ;  /* 0x00000003040c7207 */ /* 0x000fce0004000000 */
.L_x_481:
[----:B------:R-:W-:-:S08]  /*152f0*/  NOP ;  /* 0x0000000000007918 */ /* 0x000fd00000000000 */
[----:B0-----:R-:W0:-:S00]  /*15300*/  USETMAXREG.DEALLOC.CTAPOOL 0x28 ;  /* 0x00000028000079c8 */ /* 0x001e0000080e0500 */
[----:B0-----:R-:W-:-:S13]  /*15310*/  ISETP.NE.AND P0, PT, R0, RZ, PT ;  /* 0x000000ff0000720c */ /* 0x001fda0003f05270 */
[----:B------:R-:W-:Y:S05]  /*15320*/  @P0 EXIT ;  /* 0x000000000000094d */ /* 0x000fea0003800000 */
[----:B------:R-:W-:Y:S01]  /*15330*/  LOP3.LUT P0, RZ, R6, 0xff, RZ, 0xc0, !PT ;  /* 0x000000ff06ff7812 */ /* 0x000fe2000780c0ff */
[----:B------:R-:W-:Y:S02]  /*15340*/  IMAD.MOV.U32 R0, RZ, RZ, 0x1 ;  /* 0x00000001ff007424 */ /* 0x000fe400078e00ff */
[----:B------:R-:W-:-:S10]  /*15350*/  IMAD.MOV.U32 R6, RZ, RZ, RZ ;  /* 0x000000ffff067224 */ /* 0x000fd400078e00ff */
[----:B------:R-:W-:Y:S05]  /*15360*/  @!P0 BRA `(.L_x_484) ;  /* 0x0000000c00608947 */ /* 0x000fea0003800000 */
[----:B------:R-:W2:Y:S01]  /*15370*/  LDL R2, [R1+0x88] ;  /* 0x0000880001027983 */ /* 0x000ea20000100800 */
[----:B------:R-:W0:Y:S01]  /*15380*/  LDC R0, c[0x0][0x28c] ;  /* 0x0000a300ff007b82 */ /* 0x000e220000000800 */
[----:B------:R-:W-:Y:S01]  /*15390*/  ULDC UR5, c[0x0][0x600] ;  /* 0x0001800000057ab9 */ /* 0x000fe20000000800 */
[----:B------:R-:W-:Y:S01]  /*153a0*/  ULDC UR4, c[0x0][0xc] ;  /* 0x0000030000047ab9 */ /* 0x000fe20000000800 */
[----:B------:R-:W1:Y:S01]  /*153b0*/  S2R R8, SR_CgaCtaId ;  /* 0x0000000000087919 */ /* 0x000e620000008800 */
[----:B------:R-:W-:Y:S01]  /*153c0*/  UIADD3 UR16, UR5, -0x1, URZ ;  /* 0xffffffff05107890 */ /* 0x000fe2000fffe03f */
[----:B------:R-:W-:Y:S01]  /*153d0*/  BSSY B0, `(.L_x_484) ;  /* 0x00000d1000007945 */ /* 0x000fe20003800000 */
[----:B------:R-:W-:Y:S01]  /*153e0*/  ULDC UR6, c[0x0][0x658] ;  /* 0x0001960000067ab9 */ /* 0x000fe20000000800 */
[----:B------:R-:W-:Y:S01]  /*153f0*/  ULDC UR5, c[0x0][0x10] ;  /* 0x0000040000057ab9 */ /* 0x000fe20000000800 */
[----:B------:R-:W-:Y:S01]  /*15400*/  UMOV UR7, 0xffffffff ;  /* 0xffffffff00077882 */ /* 0x000fe20000000000 */
[----:B------:R-:W-:Y:S01]  /*15410*/  UMOV UR8, 0x1 ;  /* 0x0000000100087882 */ /* 0x000fe20000000000 */
[----:B------:R-:W-:Y:S01]  /*15420*/  UIMAD.WIDE.U32 UR4, UR4, UR5, URZ ;  /* 0x00000005040472a5 */ /* 0x000fe2000f8e003f */
[----:B------:R-:W-:Y:S01]  /*15430*/  IMAD.MOV.U32 R9, RZ, RZ, 0x1 ;  /* 0x00000001ff097424 */ /* 0x000fe200078e00ff */
[----:B------:R-:W-:Y:S01]  /*15440*/  USHF.L.U32 UR7, UR7, UR6, URZ ;  /* 0x0000000607077299 */ /* 0x000fe2000800063f */
[----:B------:R-:W-:Y:S01]  /*15450*/  IMAD.MOV.U32 R6, RZ, RZ, RZ ;  /* 0x000000ffff067224 */ /* 0x000fe200078e00ff */
[----:B------:R-:W-:-:S02]  /*15460*/  USHF.L.U32 UR18, UR8, UR6, URZ ;  /* 0x0000000608127299 */ /* 0x000fc4000800063f */
[----:B------:R-:W-:Y:S01]  /*15470*/  ULOP3.LUT UR17, URZ, UR7, URZ, 0x33, !UPT ;  /* 0x000000073f117292 */ /* 0x000fe2000f8e333f */
[----:B------:R-:W-:Y:S01]  /*15480*/  ULDC UR6, c[0x0][0x14] ;  /* 0x0000050000067ab9 */ /* 0x000fe20000000800 */
[----:B------:R-:W-:Y:S01]  /*15490*/  ULDC.64 UR22, c[0x0][0x198] ;  /* 0x0000660000167ab9 */ /* 0x000fe20000000a00 */
[----:B------:R-:W-:Y:S02]  /*154a0*/  UIMAD.WIDE.U32 UR20, UR4, UR6, URZ ;  /* 0x00000006041472a5 */ /* 0x000fe4000f8e003f */
[----:B------:R-:W-:Y:S01]  /*154b0*/  UIMAD UR13, UR5, UR6, URZ ;  /* 0x00000006050d72a4 */ /* 0x000fe2000f8e023f */
[----:B0-----:R-:W-:-:S03]  /*154c0*/  VIADD R0, R0, 0x3f ;  /* 0x0000003f00007836 */ /* 0x001fc60000000000 */
[----:B------:R-:W-:Y:S02]  /*154d0*/  UIADD3 UR13, UR21, UR13, URZ ;  /* 0x0000000d150d7290 */ /* 0x000fe4000fffe03f */
[----:B------:R-:W-:-:S04]  /*154e0*/  SHF.R.S32.HI R3, RZ, 0x1f, R0 ;  /* 0x0000001fff037819 */ /* 0x000fc80000011400 */
[----:B------:R-:W-:Y:S01]  /*154f0*/  LEA.HI R3, R3, R0, RZ, 0x6 ;  /* 0x0000000003037211 */ /* 0x000fe200078f30ff */
[----:B------:R-:W-:Y:S01]  /*15500*/  IMAD.MOV.U32 R0, RZ, RZ, 0x1 ;  /* 0x00000001ff007424 */ /* 0x000fe200078e00ff */
[----:B-1----:R-:W-:Y:S02]  /*15510*/  LOP3.LUT R8, R8, 0x1, RZ, 0xc0, !PT ;  /* 0x0000000108087812 */ /* 0x002fe400078ec0ff */
[----:B------:R-:W-:-:S05]  /*15520*/  SHF.R.S32.HI R7, RZ, 0x6, R3 ;  /* 0x00000006ff077819 */ /* 0x000fca0000011403 */
[----:B------:R-:W-:Y:S01]  /*15530*/  VIADD R10, R7, 0x1 ;  /* 0x00000001070a7836 */ /* 0x000fe20000000000 */
[----:B--2---:R-:W-:-:S07]  /*15540*/  LOP3.LUT R11, R2, 0x2, RZ, 0xfc, !PT ;  /* 0x00000002020b7812 */ /* 0x004fce00078efcff */
.L_x_495:
[----:B------:R-:W-:-:S03]  /*15550*/  UMOV UR4, 0xffffffff ;  /* 0xffffffff00047882 */ /* 0x000fc60000000000 */
[----:B------:R-:W-:Y:S05]  /*15560*/  BRA.DIV UR4, `(.L_x_485) ;  /* 0x0000000e04d07947 */ /* 0x000fea000b800000 */
[----:B------:R-:W-:-:S13]  /*15570*/  ELECT P6, URZ, PT ;  /* 0x00000000003f782f */ /* 0x000fda00038c0000 */
.L_x_506:
[----:B------:R-:W0:Y:S01]  /*15580*/  LDC R2, c[0x0][0x28c] ;  /* 0x0000a300ff027b82 */ /* 0x000e220000000800 */
[----:B------:R-:W-:Y:S01]  /*15590*/  BSSY B1, `(.L_x_486) ;  /* 0x000003b000017945 */ /* 0x000fe20003800000 */
[----:B0-----:R-:W-:-:S13]  /*155a0*/  ISETP.LT.OR P6, PT, R2, 0x1, !P6 ;  /* 0x000000010200780c */ /* 0x001fda00077c1670 */
[----:B------:R-:W-:Y:S05]  /*155b0*/  @P6 BRA `(.L_x_487) ;  /* 0x0000000000e06947 */ /* 0x000fea0003800000 */
[----:B------:R-:W-:Y:S02]  /*155c0*/  IMAD R17, R17, 0x2, R8 ;  /* 0x0000000211117824 */ /* 0x000fe400078e0208 */
[----:B------:R-:W-:Y:S02]  /*155d0*/  IMAD R14, R12, 0xc0, RZ ;  /* 0x000000c00c0e7824 */ /* 0x000fe400078e02ff */
[----:B------:R-:W-:Y:S02]  /*155e0*/  IMAD.MOV.U32 R18, RZ, RZ, RZ ;  /* 0x000000ffff127224 */ /* 0x000fe400078e00ff */
[----:B------:R-:W-:Y:S02]  /*155f0*/  IMAD.MOV.U32 R2, RZ, RZ, R10 ;  /* 0x000000ffff027224 */ /* 0x000fe400078e000a */
[----:B------:R-:W-:Y:S02]  /*15600*/  IMAD.MOV.U32 R3, RZ, RZ, R0 ;  /* 0x000000ffff037224 */ /* 0x000fe400078e0000 */
[----:B------:R-:W-:-:S02]  /*15610*/  IMAD.MOV.U32 R5, RZ, RZ, R6 ;  /* 0x000000ffff057224 */ /* 0x000fc400078e0006 */
[----:B------:R-:W-:-:S07]  /*15620*/  IMAD R17, R17, 0x70, RZ ;  /* 0x0000007011117824 */ /* 0x000fce00078e02ff */
.L_x_490:
[----:B------:R-:W0:Y:S01]  /*15630*/  S2R R15, SR_CgaCtaId ;  /* 0x00000000000f7919 */ /* 0x000e220000008800 */
[----:B------:R-:W-:Y:S01]  /*15640*/  MOV R4, 0x400 ;  /* 0x0000040000047802 */ /* 0x000fe20000000f00 */
[----:B------:R-:W1:Y:S03]  /*15650*/  S2R R12, SR_TID.X ;  /* 0x00000000000c7919 */ /* 0x000e660000002100 */
[----:B0-----:R-:W-:Y:S02]  /*15660*/  LEA R16, R15, R4, 0x18 ;  /* 0x000000040f107211 */ /* 0x001fe400078ec0ff */
[----:B------:R-:W-:Y:S02]  /*15670*/  SHF.L.U32 R4, R3, 0x1f, RZ ;  /* 0x0000001f03047819 */ /* 0x000fe400000006ff */
[----:B-1----:R-:W-:Y:S01]  /*15680*/  LOP3.LUT P1, RZ, R12, 0x7f, RZ, 0xc0, !PT ;  /* 0x0000007f0cff7812 */ /* 0x002fe2000782c0ff */
[----:B------:R-:W-:-:S04]  /*15690*/  IMAD R15, R5, 0x8, R16 ;  /* 0x00000008050f7824 */ /* 0x000fc800078e0210 */
[----:B------:R-:W0:Y:S08]  /*156a0*/  SYNCS.PHASECHK.TRANS64.TRYWAIT P0, [R15+URZ+0x20], R4 ;  /* 0x000020040f0075a7 */ /* 0x000e30000800017f */
[----:B------:R-:W1:Y:S01]  /*156b0*/  @!P1 LDC R12, c[0x0][0x500] ;  /* 0x00014000ff0c9b82 */ /* 0x000e620000000800 */
[----:B0-----:R-:W-:Y:S05]  /*156c0*/  @!P0 BRA `(.L_x_488) ;  /* 0x0000000c00988947 */ /* 0x001fea0003800000 */
.L_x_507:
[----:B0-----:R-:W-:Y:S01]  /*156d0*/  PRMT R4, R11, 0x9910, RZ ;  /* 0x000099100b047816 */ /* 0x001fe200000000ff */
[----:B-1----:R0:W-:Y:S03]  /*156e0*/  @!P1 SYNCS.ARRIVE.TRANS64 RZ, [R15+URZ], R12 ;  /* 0x0000000c0fff99a7 */ /* 0x0021e6000800003f */
[----:B------:R-:W-:-:S13]  /*156f0*/  ISETP.NE.AND P0, PT, R4, 0x2, PT ;  /* 0x000000020400780c */ /* 0x000fda0003f05270 */
[----:B0-----:R-:W-:Y:S05]  /*15700*/  @P0 BRA `(.L_x_489) ;  /* 0x0000000000040947 */ /* 0x001fea0003800000 */
[----:B------:R-:W-:Y:S01]  /*15710*/  BPT.TRAP 0x1 ;  /* 0x000000040000795c */ /* 0x000fe20000300000 */
.L_x_489:
[----:B------:R-:W-:Y:S01]  /*15720*/  IMAD R4, R5, 0x2, R8 ;  /* 0x0000000205047824 */ /* 0x000fe200078e0208 */
[----:B------:R-:W-:Y:S01]  /*15730*/  R2UR UR9, R15 ;  /* 0x000000000f0972ca */ /* 0x000fe200000e0000 */
[--C-:B------:R-:W-:Y:S01]  /*15740*/  IMAD R12, R5, 0x6000, R16.reuse ;  /* 0x00006000050c7824 */ /* 0x100fe200078e0210 */
[----:B------:R-:W-:Y:S01]  /*15750*/  UIADD3 UR4, UP0, UR22, 0xf0, URZ ;  /* 0x000000f016047890 */ /* 0x000fe2000ff1e03f */
[----:B------:R-:W-:Y:S01]  /*15760*/  IMAD R4, R4, 0x1c00, RZ ;  /* 0x00001c0004047824 */ /* 0x000fe200078e02ff */
[----:B------:R-:W-:Y:S01]  /*15770*/  R2UR UR11, R14 ;  /* 0x000000000e0b72ca */ /* 0x000fe200000e0000 */
[----:B------:R-:W-:Y:S01]  /*15780*/  VIADD R2, R2, 0xffffffff ;  /* 0xffffffff02027836 */ /* 0x000fe20000000000 */
[----:B------:R-:W-:Y:S01]  /*15790*/  R2UR UR5, R12 ;  /* 0x000000000c0572ca */ /* 0x000fe200000e0000 */
[----:B------:R-:W-:Y:S01]  /*157a0*/  IMAD R4, R4, 0x2, R16 ;  /* 0x0000000204047824 */ /* 0x000fe200078e0210 */
[----:B------:R-:W-:Y:S01]  /*157b0*/  R2UR UR10, R18 ;  /* 0x00000000120a72ca */ /* 0x000fe200000e0000 */
[----:B------:R-:W-:Y:S01]  /*157c0*/  UIADD3 UR24, UP1, UR22, 0x1f0, URZ ;  /* 0x000001f016187890 */ /* 0x000fe2000ff3e03f */
[----:B------:R-:W-:Y:S01]  /*157d0*/  R2UR UR12, R13 ;  /* 0x000000000d0c72ca */ /* 0x000fe200000e0000 */
[----:B------:R-:W-:Y:S01]  /*157e0*/  VIADD R5, R5, 0x1 ;  /* 0x0000000105057836 */ /* 0x000fe20000000000 */
[----:B------:R-:W-:Y:S01]  /*157f0*/  R2UR UR8, R4 ;  /* 0x00000000040872ca */ /* 0x000fe200000e0000 */
[----:B------:R-:W-:Y:S01]  /*15800*/  UIADD3.X UR25, URZ, UR23, URZ, UP1, !UPT ;  /* 0x000000173f197290 */ /* 0x000fe20008ffe43f */
[----:B------:R-:W-:Y:S01]  /*15810*/  R2UR UR19, R17 ;  /* 0x00000000111372ca */ /* 0x000fe200000e0000 */
[----:B------:R-:W-:Y:S01]  /*15820*/  UMOV UR6, 0x0 ;  /* 0x0000000000067882 */ /* 0x000fe20000000000 */
[----:B------:R-:W-:Y:S01]  /*15830*/  ISETP.GT.AND P1, PT, R2, 0x1, PT ;  /* 0x000000010200780c */ /* 0x000fe20003f24270 */
[----:B------:R-:W-:Y:S01]  /*15840*/  UMOV UR7, 0x10000000 ;  /* 0x1000000000077882 */ /* 0x000fe20000000000 */
[C---:B------:R-:W-:Y:S01]  /*15850*/  ISETP.NE.AND P0, PT, R5.reuse, 0x4, PT ;  /* 0x000000040500780c */ /* 0x040fe20003f05270 */
[----:B------:R-:W-:Y:S01]  /*15860*/  UIADD3 UR14, UR5, 0x100, URZ ;  /* 0x00000100050e7890 */ /* 0x000fe2000fffe03f */
[----:B------:R-:W-:Y:S01]  /*15870*/  VIADD R18, R18, 0x40 ;  /* 0x0000004012127836 */ /* 0x000fe20000000000 */
[----:B------:R-:W-:Y:S01]  /*15880*/  UIADD3.X UR5, URZ, UR23, URZ, UP0, !UPT ;  /* 0x000000173f057290 */ /* 0x000fe200087fe43f */
[----:B------:R-:W-:Y:S01]  /*15890*/  SEL R4, RZ, 0x1, P0 ;  /* 0x00000001ff047807 */ /* 0x000fe20000000000 */
[----:B------:R-:W-:Y:S01]  /*158a0*/  UMOV UR26, 0x30000 ;  /* 0x00030000001a7882 */ /* 0x000fe20000000000 */
[----:B------:R-:W-:Y:S01]  /*158b0*/  SEL R5, R5, RZ, P0 ;  /* 0x000000ff05057207 */ /* 0x000fe20000000000 */
[----:B------:R-:W-:Y:S01]  /*158c0*/  UIADD3 UR15, UR8, 0x18100, URZ ;  /* 0x00018100080f7890 */ /* 0x000fe2000fffe03f */
[----:B------:R-:W-:-:S02]  /*158d0*/  LOP3.LUT R3, R3, R4, RZ, 0x3c, !PT ;  /* 0x0000000403037212 */ /* 0x000fc400078e3cff */
[----:B------:R-:W-:Y:S02]  /*158e0*/  UMOV UR8, UR14 ;  /* 0x0000000e00087c82 */ /* 0x000fe40008000000 */
[----:B------:R0:W-:Y:S02]  /*158f0*/  UTMALDG.3D [UR8], [UR4], desc[UR6] ;  /* 0x00000608040075b4 */ /* 0x0001e40008011000 */
[----:B0-----:R-:W-:Y:S01]  /*15900*/  UMOV UR8, UR15 ;  /* 0x0000000f00087c82 */ /* 0x001fe20008000000 */
[----:B------:R-:W-:Y:S02]  /*15910*/  UMOV UR11, UR19 ;  /* 0x00000013000b7c82 */ /* 0x000fe40008000000 */
[----:B------:R0:W-:Y:S02]  /*15920*/  UTMALDG.3D.MULTICAST [UR8], [UR24], UR26, desc[UR6] ;  /* 0x00000608180073b4 */ /* 0x0001e4000801181a */
[----:B0-----:R-:W-:Y:S05]  /*15930*/  @P1 BRA `(.L_x_490) ;  /* 0xfffffffc003c1947 */ /* 0x001fea000383ffff */
.L_x_487:
[----:B------:R-:W-:Y:S05]  /*15940*/  BSYNC B1 ;  /* 0x0000000000017941 */ /* 0x000fea0003800000 */
.L_x_486:
[----:B------:R-:W2:Y:S01]  /*15950*/  LDL.LU R20, [R1+0x90] ;  /* 0x0000900001147983 */ /* 0x000ea20000300800 */
[----:B------:R-:W-:Y:S01]  /*15960*/  LOP3.LUT P1, RZ, R9, 0xff, RZ, 0xc0, !PT ;  /* 0x000000ff09ff7812 */ /* 0x000fe2000782c0ff */
[C---:B------:R-:W-:Y:S01]  /*15970*/  IMAD.IADD R6, R7.reuse, 0x1, R6 ;  /* 0x0000000107067824 */ /* 0x040fe200078e0206 */
[----:B------:R-:W-:Y:S01]  /*15980*/  ULDC.64 UR4, c[0x0][0x650] ;  /* 0x0001940000047ab9 */ /* 0x000fe20000000a00 */
[----:B------:R-:W3:Y:S01]  /*15990*/  LDL.LU R19, [R1+0x94] ;  /* 0x0000940001137983 */ /* 0x000ee20000300800 */
[----:B------:R-:W-:Y:S01]  /*159a0*/  BSSY B1, `(.L_x_491) ;  /* 0x0000071000017945 */ /* 0x000fe20003800000 */
[----:B------:R-:W-:Y:S01]  /*159b0*/  IMAD.MOV.U32 R12, RZ, RZ, -0x1 ;  /* 0xffffffffff0c7424 */ /* 0x000fe200078e00ff */
[----:B------:R-:W-:Y:S01]  /*159c0*/  ISETP.GT.U32.AND P0, PT, R6, 0x3, PT ;  /* 0x000000030600780c */ /* 0x000fe20003f04070 */
[----:B------:R-:W-:Y:S01]  /*159d0*/  IMAD.MOV.U32 R17, RZ, RZ, -0x1 ;  /* 0xffffffffff117424 */ /* 0x000fe200078e00ff */
[----:B------:R-:W-:Y:S01]  /*159e0*/  SHF.R.U32.HI R2, RZ, 0x2, R6 ;  /* 0x00000002ff027819 */ /* 0x000fe20000011606 */
[----:B------:R-:W-:Y:S01]  /*159f0*/  IMAD.MOV.U32 R13, RZ, RZ, -0x1 ;  /* 0xffffffffff0d7424 */ /* 0x000fe200078e00ff */
[----:B------:R-:W-:-:S02]  /*15a00*/  ISETP.LT.U32.AND P0, PT, R7, 0x4, P0 ;  /* 0x000000040700780c */ /* 0x000fc40000701070 */
[----:B------:R-:W-:Y:S01]  /*15a10*/  LOP3.LUT R2, R2, 0x1, RZ, 0xc0, !PT ;  /* 0x0000000102027812 */ /* 0x000fe200078ec0ff */
[----:B------:R-:W0:Y:S01]  /*15a20*/  @P1 S2R R4, SR_CgaCtaId ;  /* 0x0000000000041919 */ /* 0x000e220000008800 */
[----:B------:R-:W-:Y:S02]  /*15a30*/  @P1 MOV R3, 0x400 ;  /* 0x0000040000031802 */ /* 0x000fe40000000f00 */
[----:B------:R-:W-:Y:S02]  /*15a40*/  LOP3.LUT R6, R6, 0x3, RZ, 0xc0, !PT ;  /* 0x0000000306067812 */ /* 0x000fe400078ec0ff */
[----:B------:R-:W-:Y:S02]  /*15a50*/  PRMT R9, RZ, 0x7610, R9 ;  /* 0x00007610ff097816 */ /* 0x000fe40000000009 */
[----:B0-----:R-:W-:-:S04]  /*15a60*/  @P1 LEA R3, R4, R3, 0x18 ;  /* 0x0000000304031211 */ /* 0x001fc800078ec0ff */
[----:B------:R0:W-:Y:S01]  /*15a70*/  @P1 SYNCS.ARRIVE.TRANS64.A1T0 RZ, [R3+URZ+0x58], RZ ;  /* 0x000058ff03ff19a7 */ /* 0x0001e2000810003f */
[----:B------:R-:W-:-:S04]  /*15a80*/  ISETP.NE.U32.AND P1, PT, R2, 0x1, PT ;  /* 0x000000010200780c */ /* 0x000fc80003f25070 */
[----:B------:R-:W-:Y:S02]  /*15a90*/  ISETP.GT.U32.AND P1, PT, R7, 0x3, !P1 ;  /* 0x000000030700780c */ /* 0x000fe40004f24070 */
[----:B0-----:R-:W-:Y:S02]  /*15aa0*/  SEL R3, RZ, 0x1, !P0 ;  /* 0x00000001ff037807 */ /* 0x001fe40004000000 */
[----:B------:R-:W-:-:S04]  /*15ab0*/  SEL R2, RZ, 0x1, !P1 ;  /* 0x00000001ff027807 */ /* 0x000fc80004800000 */
[----:B------:R-:W-:Y:S02]  /*15ac0*/  LOP3.LUT R0, R2, R0, R3, 0x96, !PT ;  /* 0x0000000002007212 */ /* 0x000fe400078e9603 */
[----:B------:R-:W-:Y:S02]  /*15ad0*/  PRMT R2, RZ, 0x7610, R2 ;  /* 0x00007610ff027816 */ /* 0x000fe40000000002 */
[----:B---3--:R-:W-:-:S04]  /*15ae0*/  IADD3 R19, P2, R19, UR20, RZ ;  /* 0x0000001413137c10 */ /* 0x008fc8000ff5e0ff */
[----:B--2---:R-:W-:Y:S01]  /*15af0*/  IADD3.X R20, R20, UR13, RZ, P2, !PT ;  /* 0x0000000d14147c10 */ /* 0x004fe200097fe4ff */
[----:B------:R0:W-:Y:S01]  /*15b00*/  STL [R1+0x94], R19 ;  /* 0x0000941301007387 */ /* 0x0001e20000100800 */
[----:B------:R-:W-:-:S03]  /*15b10*/  ISETP.GE.U32.AND P2, PT, R19, UR4, PT ;  /* 0x0000000413007c0c */ /* 0x000fc6000bf46070 */
[----:B------:R0:W-:Y:S01]  /*15b20*/  STL [R1+0x90], R20 ;  /* 0x0000901401007387 */ /* 0x0001e20000100800 */
[----:B------:R-:W-:-:S13]  /*15b30*/  ISETP.GE.U32.AND.EX P0, PT, R20, UR5, PT, P2 ;  /* 0x0000000514007c0c */ /* 0x000fda000bf06120 */
[----:B0-----:R-:W-:Y:S05]  /*15b40*/  @P0 BRA `(.L_x_492) ;  /* 0x0000000400580947 */ /* 0x001fea0003800000 */
[----:B------:R-:W0:Y:S01]  /*15b50*/  S2R R14, SR_CTAID.X ;  /* 0x00000000000e7919 */ /* 0x000e220000002500 */
[----:B------:R-:W-:Y:S01]  /*15b60*/  ULDC.64 UR4, c[0x0][0x628] ;  /* 0x00018a0000047ab9 */ /* 0x000fe20000000a00 */
[----:B------:R-:W1:Y:S01]  /*15b70*/  LDC R15, c[0x0][0x144] ;  /* 0x00005100ff0f7b82 */ /* 0x000e620000000800 */
[----:B------:R-:W-:Y:S01]  /*15b80*/  ISETP.NE.U32.AND P0, PT, RZ, UR4, PT ;  /* 0x00000004ff007c0c */ /* 0x000fe2000bf05070 */
[----:B------:R-:W2:Y:S01]  /*15b90*/  S2R R12, SR_CTAID.Y ;  /* 0x00000000000c7919 */ /* 0x000ea20000002600 */
[----:B------:R-:W-:Y:S01]  /*15ba0*/  ULDC UR7, c[0x0][0x630] ;  /* 0x00018c0000077ab9 */ /* 0x000fe20000000800 */
[----:B------:R-:W-:Y:S01]  /*15bb0*/  ULDC UR8, c[0x0][0x150] ;  /* 0x0000540000087ab9 */ /* 0x000fe20000000800 */
[----:B------:R-:W-:Y:S01]  /*15bc0*/  ISETP.NE.AND.EX P0, PT, RZ, UR5, PT, P0 ;  /* 0x00000005ff007c0c */ /* 0x000fe2000bf05300 */
[----:B------:R-:W-:Y:S01]  /*15bd0*/  IMAD.MOV.U32 R2, RZ, RZ, R19 ;  /* 0x000000ffff027224 */ /* 0x000fe200078e0013 */
[----:B------:R-:W-:Y:S02]  /*15be0*/  MOV R3, R20 ;  /* 0x0000001400037202 */ /* 0x000fe40000000f00 */
[----:B0-----:R-:W-:-:S09]  /*15bf0*/  I2FP.F32.U32 R16, R14 ;  /* 0x0000000e00107245 */ /* 0x001fd20000201000 */
[----:B------:R-:W-:Y:S05]  /*15c00*/  @!P0 BRA `(.L_x_493) ;  /* 0x0000000000288947 */ /* 0x000fea0003800000 */
[----:B------:R-:W-:Y:S02]  /*15c10*/  ULDC UR6, c[0x0][0x634] ;  /* 0x00018d0000067ab9 */ /* 0x000fe40000000800 */
[----:B------:R-:W-:-:S05]  /*15c20*/  IADD3 R3, P0, R19, UR6, RZ ;  /* 0x0000000613037c10 */ /* 0x000fca000ff1e0ff */
[----:B------:R-:W-:-:S04]  /*15c30*/  IMAD.X R13, RZ, RZ, R20, P0 ;  /* 0x000000ffff0d7224 */ /* 0x000fc800000e0614 */
[----:B------:R-:W-:-:S04]  /*15c40*/  IMAD.WIDE.U32 R4, R13, UR4, RZ ;  /* 0x000000040d047c25 */ /* 0x000fc8000f8e00ff */
[----:B------:R-:W-:-:S04]  /*15c50*/  IMAD.WIDE.U32 R4, P0, R3, UR5, R4 ;  /* 0x0000000503047c25 */ /* 0x000fc8000f800004 */
[----:B------:R-:W-:-:S04]  /*15c60*/  IMAD.WIDE.U32 R2, R3, UR4, RZ ;  /* 0x0000000403027c25 */ /* 0x000fc8000f8e00ff */
[----:B------:R-:W-:Y:S01]  /*15c70*/  IMAD.MOV.U32 R2, RZ, RZ, R5 ;  /* 0x000000ffff027224 */ /* 0x000fe200078e0005 */
[----:B------:R-:W-:Y:S01]  /*15c80*/  IADD3 RZ, P1, R3, R4, RZ ;  /* 0x0000000403ff7210 */ /* 0x000fe20007f3e0ff */
[----:B------:R-:W-:-:S04]  /*15c90*/  IMAD.X R3, RZ, RZ, RZ, P0 ;  /* 0x000000ffff037224 */ /* 0x000fc800000e06ff */
[----:B------:R-:W-:-:S08]  /*15ca0*/  IMAD.WIDE.U32.X R2, R13, UR5, R2, P1 ;  /* 0x000000050d027c25 */ /* 0x000fd000088e0402 */
.L_x_493:
[----:B------:R-:W-:Y:S01]  /*15cb0*/  FMUL R16, R16, UR8 ;  /* 0x0000000810107c20 */ /* 0x000fe20008400000 */
[--C-:B------:R-:W-:Y:S01]  /*15cc0*/  SHF.R.U64 R13, R2, UR7, R3.reuse ;  /* 0x00000007020d7c19 */ /* 0x100fe20008001203 */
[----:B------:R-:W-:Y:S01]  /*15cd0*/  ULDC.64 UR4, c[0x0][0x620] ;  /* 0x0001880000047ab9 */ /* 0x000fe20000000a00 */
[----:B------:R-:W-:Y:S01]  /*15ce0*/  SHF.R.U32.HI R2, RZ, UR7, R3 ;  /* 0x00000007ff027c19 */ /* 0x000fe20008011603 */
[----:B------:R-:W-:Y:S01]  /*15cf0*/  IMAD.MOV.U32 R3, RZ, RZ, R20 ;  /* 0x000000ffff037224 */ /* 0x000fe200078e0014 */
[----:B------:R-:W-:Y:S01]  /*15d00*/  IADD3 R17, P0, RZ, -R13, RZ ;  /* 0x8000000dff117210 */ /* 0x000fe20007f1e0ff */
[----:B------:R-:W0:Y:S01]  /*15d10*/  F2I.U32.TRUNC.NTZ R16, R16 ;  /* 0x0000001000107305 */ /* 0x000e22000020f000 */
[----:B------:R-:W-:-:S03]  /*15d20*/  ULDC.64 UR6, c[0x0][0x640] ;  /* 0x0001900000067ab9 */ /* 0x000fc60000000a00 */
[----:B------:R-:W-:Y:S01]  /*15d30*/  IMAD.X R2, RZ, RZ, ~R2, P0 ;  /* 0x000000ffff027224 */ /* 0x000fe200000e0e02 */
[----:B------:R-:W-:-:S03]  /*15d40*/  ISETP.NE.U32.AND P0, PT, RZ, UR6, PT ;  /* 0x00000006ff007c0c */ /* 0x000fc6000bf05070 */
[----:B------:R-:W-:Y:S01]  /*15d50*/  IMAD R2, R2, UR4, RZ ;  /* 0x0000000402027c24 */ /* 0x000fe2000f8e02ff */
[----:B------:R-:W-:-:S03]  /*15d60*/  ISETP.NE.AND.EX P0, PT, RZ, UR7, PT, P0 ;  /* 0x00000007ff007c0c */ /* 0x000fc6000bf05300 */
[C---:B------:R-:W-:Y:S01]  /*15d70*/  IMAD R5, R17.reuse, UR5, R2 ;  /* 0x0000000511057c24 */ /* 0x040fe2000f8e0202 */
[----:B------:R-:W-:Y:S01]  /*15d80*/  ULDC UR5, c[0x0][0x154] ;  /* 0x0000550000057ab9 */ /* 0x000fe20000000800 */
[----:B------:R-:W-:Y:S02]  /*15d90*/  IMAD.MOV.U32 R2, RZ, RZ, R19 ;  /* 0x000000ffff027224 */ /* 0x000fe400078e0013 */
[----:B0-----:R-:W-:Y:S02]  /*15da0*/  IMAD.MOV R4, RZ, RZ, -R16 ;  /* 0x000000ffff047224 */ /* 0x001fe400078e0a10 */
[----:B------:R-:W-:Y:S01]  /*15db0*/  IMAD.WIDE.U32 R2, R17, UR4, R2 ;  /* 0x0000000411027c25 */ /* 0x000fe2000f8e0002 */
[----:B------:R-:W-:-:S03]  /*15dc0*/  ULDC UR4, c[0x0][0x618] ;  /* 0x0001860000047ab9 */ /* 0x000fc60000000800 */
[----:B-1----:R-:W-:Y:S01]  /*15dd0*/  IMAD R14, R15, R4, R14 ;  /* 0x000000040f0e7224 */ /* 0x002fe200078e020e */
[----:B--2---:R-:W-:Y:S01]  /*15de0*/  I2FP.F32.U32 R4, R12 ;  /* 0x0000000c00047245 */ /* 0x004fe20000201000 */
[----:B------:R-:W-:Y:S01]  /*15df0*/  IMAD.IADD R3, R3, 0x1, R5 ;  /* 0x0000000103037824 */ /* 0x000fe200078e0205 */
[----:B------:R-:W0:Y:S03]  /*15e00*/  LDC R15, c[0x0][0x148] ;  /* 0x00005200ff0f7b82 */ /* 0x000e260000000800 */
[----:B------:R-:W-:Y:S01]  /*15e10*/  FMUL R4, R4, UR5 ;  /* 0x0000000504047c20 */ /* 0x000fe20008400000 */
[--C-:B------:R-:W-:Y:S02]  /*15e20*/  SHF.R.U64 R16, R2, UR4, R3.reuse ;  /* 0x0000000402107c19 */ /* 0x100fe40008001203 */
[----:B------:R-:W-:Y:S01]  /*15e30*/  SHF.R.U32.HI R3, RZ, UR4, R3 ;  /* 0x00000004ff037c19 */ /* 0x000fe20008011603 */
[----:B------:R-:W-:Y:S01]  /*15e40*/  ULDC UR4, c[0x0][0x608] ;  /* 0x0001820000047ab9 */ /* 0x000fe20000000800 */
[----:B------:R1:W2:Y:S02]  /*15e50*/  F2I.U32.TRUNC.NTZ R19, R4 ;  /* 0x0000000400137305 */ /* 0x0002a4000020f000 */
[----:B------:R-:W-:-:S02]  /*15e60*/  SHF.R.U64 R18, R16, UR4, R3 ;  /* 0x0000000410127c19 */ /* 0x000fc40008001203 */
[----:B------:R-:W-:Y:S01]  /*15e70*/  SHF.R.U32.HI R3, RZ, UR4, R3 ;  /* 0x00000004ff037c19 */ /* 0x000fe20008011603 */
[----:B------:R-:W-:-:S03]  /*15e80*/  ULDC UR4, c[0x0][0x658] ;  /* 0x0001960000047ab9 */ /* 0x000fc60000000800 */
[--C-:B------:R-:W-:Y:S02]  /*15e90*/  SHF.R.U64 R17, R18, UR4, R3.reuse ;  /* 0x0000000412117c19 */ /* 0x100fe40008001203 */
[----:B------:R-:W-:-:S03]  /*15ea0*/  SHF.R.U32.HI R21, RZ, UR4, R3 ;  /* 0x00000004ff157c19 */ /* 0x000fc60008011603 */
[----:B------:R-:W-:Y:S02]  /*15eb0*/  IMAD.MOV.U32 R2, RZ, RZ, R17 ;  /* 0x000000ffff027224 */ /* 0x000fe400078e0011 */
[----:B------:R-:W-:Y:S01]  /*15ec0*/  IMAD.MOV.U32 R3, RZ, RZ, R21 ;  /* 0x000000ffff037224 */ /* 0x000fe200078e0015 */
[----:B-12---:R-:W-:Y:S06]  /*15ed0*/  @!P0 BRA `(.L_x_494) ;  /* 0x0000000000288947 */ /* 0x006fec0003800000 */
        /* <DEDUP_REMOVED lines=10> */
.L_x_494:
[----:B------:R-:W1:Y:S01]  /*15f80*/  LDC R4, c[0x0][0x65c] ;  /* 0x00019700ff047b82 */ /* 0x000e620000000800 */
[----:B------:R-:W-:Y:S01]  /*15f90*/  ULDC UR4, c[0x0][0x648] ;  /* 0x0001920000047ab9 */ /* 0x000fe20000000800 */
[----:B------:R-:W-:Y:S01]  /*15fa0*/  LOP3.LUT R18, R18, UR17, RZ, 0xc0, !PT ;  /* 0x0000001112127c12 */ /* 0x000fe2000f8ec0ff */
[----:B------:R-:W-:Y:S01]  /*15fb0*/  IMAD.MOV R19, RZ, RZ, -R19 ;  /* 0x000000ffff137224 */ /* 0x000fe200078e0a13 */
[----:B------:R-:W-:Y:S01]  /*15fc0*/  SHF.R.U64 R3, R2, UR4, R3 ;  /* 0x0000000402037c19 */ /* 0x000fe20008001203 */
[----:B------:R-:W-:Y:S01]  /*15fd0*/  ULDC UR4, c[0x0][0x638] ;  /* 0x00018e0000047ab9 */ /* 0x000fe20000000800 */
[----:B------:R-:W-:Y:S01]  /*15fe0*/  LOP3.LUT R16, R16, UR16, RZ, 0xc0, !PT ;  /* 0x0000001010107c12 */ /* 0x000fe2000f8ec0ff */
[----:B------:R-:W-:Y:S02]  /*15ff0*/  ULDC UR5, c[0x0][0x610] ;  /* 0x0001840000057ab9 */ /* 0x000fe40000000800 */
[----:B------:R-:W-:Y:S02]  /*16000*/  IMAD.MOV R2, RZ, RZ, -R3 ;  /* 0x000000ffff027224 */ /* 0x000fe400078e0a03 */
[----:B------:R-:W-:-:S02]  /*16010*/  IMAD R3, R3, UR18, R18 ;  /* 0x0000001203037c24 */ /* 0x000fc4000f8e0212 */
[----:B------:R-:W-:Y:S01]  /*16020*/  IMAD R17, R2, UR4, R17 ;  /* 0x0000000402117c24 */ /* 0x000fe2000f8e0211 */
[----:B------:R-:W-:Y:S01]  /*16030*/  ULDC UR4, c[0x0][0x600] ;  /* 0x0001800000047ab9 */ /* 0x000fe20000000800 */
[----:B------:R-:W-:Y:S01]  /*16040*/  IMAD.MOV.U32 R2, RZ, RZ, 0x1 ;  /* 0x00000001ff027424 */ /* 0x000fe200078e00ff */
[----:B-1----:R-:W-:-:S13]  /*16050*/  ISETP.NE.AND P0, PT, R4, 0x1, PT ;  /* 0x000000010400780c */ /* 0x002fda0003f05270 */
[----:B0-----:R-:W-:-:S04]  /*16060*/  @P0 IMAD R14, R15, R19, R12 ;  /* 0x000000130f0e0224 */ /* 0x001fc800078e020c */
[----:B------:R-:W-:Y:S02]  /*16070*/  IMAD R14, R3, UR5, R14 ;  /* 0x00000005030e7c24 */ /* 0x000fe4000f8e020e */
[----:B------:R-:W-:-:S05]  /*16080*/  IMAD R3, R17, UR4, R16 ;  /* 0x0000000411037c24 */ /* 0x000fca000f8e0210 */
[----:B------:R-:W-:Y:S02]  /*16090*/  SEL R17, R3, R14, !P0 ;  /* 0x0000000e03117207 */ /* 0x000fe40004000000 */
[----:B------:R-:W-:-:S07]  /*160a0*/  SEL R12, R14, R3, !P0 ;  /* 0x000000030e0c7207 */ /* 0x000fce0004000000 */
.L_x_492:
[----:B------:R-:W-:Y:S05]  /*160b0*/  BSYNC B1 ;  /* 0x0000000000017941 */ /* 0x000fea0003800000 */
.L_x_491:
[----:B------:R-:W-:-:S13]  /*160c0*/  LOP3.LUT P0, RZ, R2, 0xff, RZ, 0xc0, !PT ;  /* 0x000000ff02ff7812 */ /* 0x000fda000780c0ff */
[----:B------:R-:W-:Y:S05]  /*160d0*/  @P0 BRA `(.L_x_495) ;  /* 0xfffffff4001c0947 */ /* 0x000fea000383ffff */
[----:B------:R-:W-:Y:S05]  /*160e0*/  BSYNC B0 ;  /* 0x0000000000007941 */ /* 0x000fea0003800000 */
.L_x_484:
[----:B------:R-:W-:-:S03]  /*160f0*/  UMOV UR4, 0xffffffff ;  /* 0xffffffff00047882 */ /* 0x000fc60000000000 */
[----:B------:R-:W-:Y:S05]  /*16100*/  BRA.DIV UR4, `(.L_x_496) ;  /* 0x00000006041c7947 */ /* 0x000fea000b800000 */
[----:B------:R-:W-:-:S13]  /*16110*/  ELECT P6, URZ, PT ;  /* 0x00000000003f782f */ /* 0x000fda00038c0000 */
.L_x_510:
[----:B------:R-:W-:Y:S04]  /*16120*/  BSSY B0, `(.L_x_497) ;  /* 0x000002c000007945 */ /* 0x000fe80003800000 */
[----:B------:R-:W-:Y:S05]  /*16130*/  @!P6 BRA `(.L_x_498) ;  /* 0x0000000000a8e947 */ /* 0x000fea0003800000 */
[----:B------:R-:W2:Y:S02]  /*16140*/  LDL.LU R2, [R1+0x88] ;  /* 0x0000880001027983 */ /* 0x000ea40000300800 */
[----:B--2---:R-:W-:-:S04]  /*16150*/  LOP3.LUT R2, R2, 0x2, RZ, 0xfc, !PT ;  /* 0x0000000202027812 */ /* 0x004fc800078efcff */
[----:B------:R-:W-:-:S13]  /*16160*/  ISETP.NE.AND P0, PT, R2, 0x3, PT ;  /* 0x000000030200780c */ /* 0x000fda0003f05270 */
[----:B------:R-:W-:Y:S05]  /*16170*/  @!P0 BRA `(.L_x_499) ;  /* 0x0000000000048947 */ /* 0x000fea0003800000 */
[----:B------:R-:W-:Y:S01]  /*16180*/  BPT.TRAP 0x1 ;  /* 0x000000040000795c */ /* 0x000fe20000300000 */
.L_x_499:
[----:B------:R-:W0:Y:S01]  /*16190*/  S2R R3, SR_CgaCtaId ;  /* 0x0000000000037919 */ /* 0x000e220000008800 */
[----:B------:R-:W-:-:S04]  /*161a0*/  MOV R2, 0x400 ;  /* 0x0000040000027802 */ /* 0x000fc80000000f00 */
[----:B0-----:R-:W-:Y:S02]  /*161b0*/  LEA R3, R3, R2, 0x18 ;  /* 0x0000000203037211 */ /* 0x001fe400078ec0ff */
[----:B------:R-:W-:-:S03]  /*161c0*/  SHF.L.U32 R2, R0, 0x1f, RZ ;  /* 0x0000001f00027819 */ /* 0x000fc600000006ff */
[----:B------:R-:W-:-:S04]  /*161d0*/  VIADD R3, R3, 0x20 ;  /* 0x0000002003037836 */ /* 0x000fc80000000000 */
[C---:B------:R-:W-:Y:S02]  /*161e0*/  IMAD R7, R6.reuse, 0x8, R3 ;  /* 0x0000000806077824 */ /* 0x040fe400078e0203 */
[----:B------:R-:W-:Y:S02]  /*161f0*/  VIADD R6, R6, 0x1 ;  /* 0x0000000106067836 */ /* 0x000fe40000000000 */
[----:B------:R-:W0:Y:S03]  /*16200*/  SYNCS.PHASECHK.TRANS64.TRYWAIT P0, [R7+URZ], R2 ;  /* 0x00000002070075a7 */ /* 0x000e26000800017f */
[----:B------:R-:W-:-:S04]  /*16210*/  ISETP.NE.AND P1, PT, R6, 0x4, PT ;  /* 0x000000040600780c */ /* 0x000fc80003f25270 */
[----:B------:R-:W-:Y:S02]  /*16220*/  SEL R5, RZ, 0x1, P1 ;  /* 0x00000001ff057807 */ /* 0x000fe40000800000 */
[----:B------:R-:W-:Y:S02]  /*16230*/  SEL R6, R6, RZ, P1 ;  /* 0x000000ff06067207 */ /* 0x000fe40000800000 */
[----:B------:R-:W-:-:S03]  /*16240*/  LOP3.LUT R5, R0, R5, RZ, 0x3c, !PT ;  /* 0x0000000500057212 */ /* 0x000fc600078e3cff */
[----:B------:R-:W-:Y:S01]  /*16250*/  IMAD R9, R6, 0x8, R3 ;  /* 0x0000000806097824 */ /* 0x000fe200078e0203 */
[----:B------:R-:W-:Y:S01]  /*16260*/  SHF.L.U32 R4, R5, 0x1f, RZ ;  /* 0x0000001f05047819 */ /* 0x000fe200000006ff */
[----:B0-----:R-:W-:Y:S06]  /*16270*/  @!P0 BRA `(.L_x_500) ;  /* 0x0000000000e08947 */ /* 0x001fec0003800000 */
.L_x_511:
[----:B------:R-:W1:Y:S01]  /*16280*/  SYNCS.PHASECHK.TRANS64.TRYWAIT P0, [R9+URZ], R4 ;  /* 0x00000004090075a7 */ /* 0x000e62000800017f */
[----:B------:R-:W-:-:S05]  /*16290*/  VIADD R0, R6, 0x1 ;  /* 0x0000000106007836 */ /* 0x000fca0000000000 */
[----:B------:R-:W-:-:S04]  /*162a0*/  ISETP.NE.AND P1, PT, R0, 0x4, PT ;  /* 0x000000040000780c */ /* 0x000fc80003f25270 */
[----:B0-----:R-:W-:Y:S02]  /*162b0*/  SEL R2, RZ, 0x1, P1 ;  /* 0x00000001ff027807 */ /* 0x001fe40000800000 */
[----:B------:R-:W-:Y:S02]  /*162c0*/  SEL R0, R0, RZ, P1 ;  /* 0x000000ff00007207 */ /* 0x000fe40000800000 */
[----:B------:R-:W-:-:S03]  /*162d0*/  LOP3.LUT R7, R5, R2, RZ, 0x3c, !PT ;  /* 0x0000000205077212 */ /* 0x000fc600078e3cff */
[----:B------:R-:W-:Y:S01]  /*162e0*/  IMAD R6, R0, 0x8, R3 ;  /* 0x0000000800067824 */ /* 0x000fe200078e0203 */
[----:B------:R-:W-:Y:S01]  /*162f0*/  SHF.L.U32 R5, R7, 0x1f, RZ ;  /* 0x0000001f07057819 */ /* 0x000fe200000006ff */
[----:B-1----:R-:W-:Y:S06]  /*16300*/  @!P0 BRA `(.L_x_501) ;  /* 0x0000000000d08947 */ /* 0x002fec0003800000 */
.L_x_512:
[----:B------:R-:W1:Y:S01]  /*16310*/  SYNCS.PHASECHK.TRANS64.TRYWAIT P0, [R6+URZ], R5 ;  /* 0x00000005060075a7 */ /* 0x000e62000800017f */
[----:B------:R-:W-:-:S05]  /*16320*/  VIADD R0, R0, 0x1 ;  /* 0x0000000100007836 */ /* 0x000fca0000000000 */
[----:B------:R-:W-:-:S04]  /*16330*/  ISETP.NE.AND P1, PT, R0, 0x4, PT ;  /* 0x000000040000780c */ /* 0x000fc80003f25270 */
[----:B------:R-:W-:Y:S02]  /*16340*/  SEL R2, RZ, 0x1, P1 ;  /* 0x00000001ff027807 */ /* 0x000fe40000800000 */
[----:B------:R-:W-:Y:S02]  /*16350*/  SEL R0, R0, RZ, P1 ;  /* 0x000000ff00007207 */ /* 0x000fe40000800000 */
[----:B------:R-:W-:Y:S01]  /*16360*/  LOP3.LUT R2, R7, R2, RZ, 0x3c, !PT ;  /* 0x0000000207027212 */ /* 0x000fe200078e3cff */
[----:B-1----:R-:W-:Y:S06]  /*16370*/  @!P0 BRA `(.L_x_502) ;  /* 0x0000000000c88947 */ /* 0x002fec0003800000 */
.L_x_513:
[----:B------:R-:W-:Y:S01]  /*16380*/  IMAD R3, R0, 0x8, R3 ;  /* 0x0000000800037824 */ /* 0x000fe200078e0203 */
[----:B------:R-:W-:-:S07]  /*16390*/  SHF.L.U32 R0, R2, 0x1f, RZ ;  /* 0x0000001f02007819 */ /* 0x000fce00000006ff */
.L_x_503:
[----:B--2---:R2:W3:Y:S02]  /*163a0*/  SYNCS.PHASECHK.TRANS64.TRYWAIT P0, [R3+URZ], R0 ;  /* 0x00000000030075a7 */ /* 0x0044e4000800017f */
[----:B---3--:R-:W-:Y:S05]  /*163b0*/  @!P0 NANOSLEEP.SYNCS 0x989680 ;  /* 0x009896800000895d */ /* 0x008fea0003900000 */
[----:B------:R-:W3:Y:S02]  /*163c0*/  @!P0 SYNCS.PHASECHK.TRANS64 P0, [R3+URZ], R0 ;  /* 0x00000000030085a7 */ /* 0x000ee4000800007f */
[----:B---3--:R-:W-:Y:S05]  /*163d0*/  @!P0 BRA `(.L_x_503) ;  /* 0xfffffffc00f08947 */ /* 0x008fea000383ffff */
.L_x_498:
[----:B------:R-:W-:Y:S05]  /*163e0*/  BSYNC B0 ;  /* 0x0000000000007941 */ /* 0x000fea0003800000 */
.L_x_497:
[----:B------:R-:W-:Y:S05]  /*163f0*/  EXIT ;  /* 0x000000000000794d */ /* 0x000fea0003800000 */
.L_x_21:
[----:B-1----:R1:W2:Y:S02]  /*16400*/  SYNCS.PHASECHK.TRANS64.TRYWAIT P1, [R3+URZ], R0 ;  /* 0x00000000030075a7 */ /* 0x0022a4000802017f */
[----:B--2---:R-:W-:Y:S05]  /*16410*/  @!P1 NANOSLEEP.SYNCS 0x989680 ;  /* 0x009896800000995d */ /* 0x004fea0003900000 */
[----:B------:R-:W2:Y:S02]  /*16420*/  @!P1 SYNCS.PHASECHK.TRANS64 P1, [R3+URZ], R0 ;  /* 0x00000000030095a7 */ /* 0x000ea4000802007f */
[----:B--2---:R-:W-:Y:S05]  /*16430*/  @!P1 BRA `(.L_x_21) ;  /* 0xfffffffc00f09947 */ /* 0x004fea000383ffff */
[----:B------:R-:W-:Y:S05]  /*16440*/  BRA `(.L_x_20) ;  /* 0xfffffeb000587947 */ /* 0x000fea000383ffff */
.L_x_26:
[----:B--2---:R-:W-:-:S04]  /*16450*/  IMAD.U32 R7, RZ, RZ, UR7 ;  /* 0x00000007ff077e24 */ /* 0x004fc8000f8e00ff */
[----:B------:R2:W3:Y:S03]  /*16460*/  SYNCS.PHASECHK.TRANS64.TRYWAIT P1, [R7+URZ], R5 ;  /* 0x00000005070075a7 */ /* 0x0004e6000802017f */
[----:B---3--:R-:W-:Y:S05]  /*16470*/  @!P1 NANOSLEEP.SYNCS 0x989680 ;  /* 0x009896800000995d */ /* 0x008fea0003900000 */
[----:B------:R-:W3:Y:S02]  /*16480*/  @!P1 SYNCS.PHASECHK.TRANS64 P1, [R7+URZ], R5 ;  /* 0x00000005070095a7 */ /* 0x000ee4000802007f */
[----:B---3--:R-:W-:Y:S05]  /*16490*/  @!P1 BRA `(.L_x_26) ;  /* 0xfffffffc00ec9947 */ /* 0x008fea000383ffff */
[----:B------:R-:W-:Y:S05]  /*164a0*/  BRA `(.L_x_25) ;  /* 0xfffffed400e07947 */ /* 0x000fea000383ffff */
.L_x_485:
[----:B------:R-:W-:Y:S01]  /*164b0*/  BSSY B1, `(.L_x_504) ;  /* 0x0000006000017945 */ /* 0x000fe20003800000 */
[----:B------:R-:W-:-:S07]  /*164c0*/  IMAD.MOV.U32 R15, RZ, RZ, -0x1 ;  /* 0xffffffffff0f7424 */ /* 0x000fce00078e00ff */
[----:B------:R-:W-:Y:S05]  /*164d0*/  WARPSYNC.COLLECTIVE R15, `(.L_x_505) ;  /* 0x000000000f0c7348 */ /* 0x000fea0003c00000 */
[----:B------:R-:W-:Y:S02]  /*164e0*/  ELECT P6, UR62, PT ;  /* 0x00000000003e782f */ /* 0x000fe400038c0000 */
[----:B------:R-:W-:Y:S01]  /*164f0*/  MOV R14, UR62 ;  /* 0x0000003e000e7c02 */ /* 0x000fe20008000f00 */
[----:B------:R-:W-:Y:S10]  /*16500*/  ENDCOLLECTIVE ;  /* 0x000000000000791b */ /* 0x000ff40003800000 */
.L_x_505:
[----:B------:R-:W-:Y:S05]  /*16510*/  BSYNC B1 ;  /* 0x0000000000017941 */ /* 0x000fea0003800000 */
.L_x_504:
[----:B------:R-:W-:Y:S05]  /*16520*/  BRA `(.L_x_506) ;  /* 0xfffffff000147947 */ /* 0x000fea000383ffff */
.L_x_488:
[----:B0-----:R0:W2:Y:S02]  /*16530*/  SYNCS.PHASECHK.TRANS64.TRYWAIT P0, [R15+URZ+0x20], R4 ;  /* 0x000020040f0075a7 */ /* 0x0010a4000800017f */
[----:B--2---:R-:W-:Y:S05]  /*16540*/  @!P0 NANOSLEEP.SYNCS 0x989680 ;  /* 0x009896800000895d */ /* 0x004fea0003900000 */
[----:B------:R-:W2:Y:S02]  /*16550*/  @!P0 SYNCS.PHASECHK.TRANS64 P0, [R15+URZ+0x20], R4 ;  /* 0x000020040f0085a7 */ /* 0x000ea4000800007f */
[----:B--2---:R-:W-:Y:S05]  /*16560*/  @!P0 BRA `(.L_x_488) ;  /* 0xfffffffc00f08947 */ /* 0x004fea000383ffff */
[----:B------:R-:W-:Y:S05]  /*16570*/  BRA `(.L_x_507) ;  /* 0xfffffff000547947 */ /* 0x000fea000383ffff */
.L_x_496:
[----:B------:R-:W-:Y:S01]  /*16580*/  BSSY B0, `(.L_x_508) ;  /* 0x0000006000007945 */ /* 0x000fe20003800000 */
[----:B------:R-:W-:-:S07]  /*16590*/  IMAD.MOV.U32 R15, RZ, RZ, -0x1 ;  /* 0xffffffffff0f7424 */ /* 0x000fce00078e00ff */
[----:B------:R-:W-:Y:S05]  /*165a0*/  WARPSYNC.COLLECTIVE R15, `(.L_x_509) ;  /* 0x000000000f0c7348 */ /* 0x000fea0003c00000 */
[----:B------:R-:W-:Y:S02]  /*165b0*/  ELECT P6, UR62, PT ;  /* 0x00000000003e782f */ /* 0x000fe400038c0000 */
[----:B------:R-:W-:Y:S01]  /*165c0*/  MOV R14, UR62 ;  /* 0x0000003e000e7c02 */ /* 0x000fe20008000f00 */
[----:B------:R-:W-:Y:S10]  /*165d0*/  ENDCOLLECTIVE ;  /* 0x000000000000791b */ /* 0x000ff40003800000 */
.L_x_509:
[----:B------:R-:W-:Y:S05]  /*165e0*/  BSYNC B0 ;  /* 0x0000000000007941 */ /* 0x000fea0003800000 */
.L_x_508:
[----:B------:R-:W-:Y:S05]  /*165f0*/  BRA `(.L_x_510) ;  /* 0xfffffff800c87947 */ /* 0x000fea000383ffff */
.L_x_500:
[----:B0-----:R0:W1:Y:S02]  /*16600*/  SYNCS.PHASECHK.TRANS64.TRYWAIT P0, [R7+URZ], R2 ;  /* 0x00000002070075a7 */ /* 0x001064000800017f */
[----:B-1----:R-:W-:Y:S05]  /*16610*/  @!P0 NANOSLEEP.SYNCS 0x989680 ;  /* 0x009896800000895d */ /* 0x002fea0003900000 */
[----:B------:R-:W1:Y:S02]  /*16620*/  @!P0 SYNCS.PHASECHK.TRANS64 P0, [R7+URZ], R2 ;  /* 0x00000002070085a7 */ /* 0x000e64000800007f */
[----:B-1----:R-:W-:Y:S05]  /*16630*/  @!P0 BRA `(.L_x_500) ;  /* 0xfffffffc00f08947 */ /* 0x002fea000383ffff */
[----:B------:R-:W-:Y:S05]  /*16640*/  BRA `(.L_x_511) ;  /* 0xfffffffc000c7947 */ /* 0x000fea000383ffff */
.L_x_501:
[----:B0-----:R0:W1:Y:S02]  /*16650*/  SYNCS.PHASECHK.TRANS64.TRYWAIT P0, [R9+URZ], R4 ;  /* 0x00000004090075a7 */ /* 0x001064000800017f */
[----:B-1----:R-:W-:Y:S05]  /*16660*/  @!P0 NANOSLEEP.SYNCS 0x989680 ;  /* 0x009896800000895d */ /* 0x002fea0003900000 */
[----:B------:R-:W1:Y:S02]  /*16670*/  @!P0 SYNCS.PHASECHK.TRANS64 P0, [R9+URZ], R4 ;  /* 0x00000004090085a7 */ /* 0x000e64000800007f */
[----:B-1----:R-:W-:Y:S05]  /*16680*/  @!P0 BRA `(.L_x_501) ;  /* 0xfffffffc00f08947 */ /* 0x002fea000383ffff */
[----:B------:R-:W-:Y:S05]  /*16690*/  BRA `(.L_x_512) ;  /* 0xfffffffc001c7947 */ /* 0x000fea000383ffff */
.L_x_502:
[----:B-1----:R1:W2:Y:S02]  /*166a0*/  SYNCS.PHASECHK.TRANS64.TRYWAIT P0, [R6+URZ], R5 ;  /* 0x00000005060075a7 */ /* 0x0022a4000800017f */
[----:B--2---:R-:W-:Y:S05]  /*166b0*/  @!P0 NANOSLEEP.SYNCS 0x989680 ;  /* 0x009896800000895d */ /* 0x004fea0003900000 */
[----:B------:R-:W2:Y:S02]  /*166c0*/  @!P0 SYNCS.PHASECHK.TRANS64 P0, [R6+URZ], R5 ;  /* 0x00000005060085a7 */ /* 0x000ea4000800007f */
[----:B--2---:R-:W-:Y:S05]  /*166d0*/  @!P0 BRA `(.L_x_502) ;  /* 0xfffffffc00f08947 */ /* 0x004fea000383ffff */
[----:B------:R-:W-:Y:S05]  /*166e0*/  BRA `(.L_x_513) ;  /* 0xfffffffc00247947 */ /* 0x000fea000383ffff */
.L_x_514:
[----:B------:R-:W-:-:S00]  /*166f0*/  BRA `(.L_x_514) ;  /* 0xfffffffc00fc7947 */ /* 0x000fc0000383ffff */
[----:B------:R-:W-:-:S00]  /*16700*/  NOP ;  /* 0x0000000000007918 */ /* 0x000fc00000000000 */
[----:B------:R-:W-:-:S00]  /*16710*/  NOP ;  /* 0x0000000000007918 */ /* 0x000fc00000000000 */
[----:B------:R-:W-:-:S00]  /*16720*/  NOP ;  /* 0x0000000000007918 */ /* 0x000fc00000000000 */
[----:B------:R-:W-:-:S00]  /*16730*/  NOP ;  /* 0x0000000000007918 */ /* 0x000fc00000000000 */
[----:B------:R-:W-:-:S00]  /*16740*/  NOP ;  /* 0x0000000000007918 */ /* 0x000fc00000000000 */
[----:B------:R-:W-:-:S00]  /*16750*/  NOP ;  /* 0x0000000000007918 */ /* 0x000fc00000000000 */
[----:B------:R-:W-:-:S00]  /*16760*/  NOP ;  /* 0x0000000000007918 */ /* 0x000fc00000000000 */
[----:B------:R-:W-:-:S00]  /*16770*/  NOP ;  /* 0x0000000000007918 */ /* 0x000fc00000000000 */
.L_x_515:


//--------------------- .nv.global.init           --------------------------
	.section	.nv.global.init,"aw",@progbits
.nv.global.init:
	.type		$str$22,@object
	.size		$str$22,($str$23 - $str$22)
$str$22:
        /*0000*/ 	.byte	0x6b, 0x5f, 0x74, 0x69, 0x6c, 0x65, 0x5f, 0x63, 0x6f, 0x75, 0x6e, 0x74, 0x20, 0x3e, 0x3d, 0x20
        /*0010*/ 	.byte	0x31, 0x00
	.type		$str$23,@object
	.size		$str$23,(__unnamed_1 - $str$23)
$str$23:
        /*0012*/ 	.byte	0x2f, 0x74, 0x6d, 0x70, 0x2f, 0x63, 0x75, 0x74, 0x6c, 0x61, 0x73, 0x73, 0x5f, 0x73, 0x77, 0x65
        /*0022*/ 	.byte	0x65, 0x70, 0x5f, 0x73, 0x72, 0x63, 0x2f, 0x69, 0x6e, 0x63, 0x6c, 0x75, 0x64, 0x65, 0x2f, 0x63
        /*0032*/ 	.byte	0x75, 0x74, 0x6c, 0x61, 0x73, 0x73, 0x2f, 0x67, 0x65, 0x6d, 0x6d, 0x2f, 0x63, 0x6f, 0x6c, 0x6c
        /*0042*/ 	.byte	0x65, 0x63, 0x74, 0x69, 0x76, 0x65, 0x2f, 0x73, 0x6d, 0x39, 0x30, 0x5f, 0x6d, 0x6d, 0x61, 0x5f
        /*0052*/ 	.byte	0x74, 0x6d, 0x61, 0x5f, 0x67, 0x6d, 0x6d, 0x61, 0x5f, 0x73, 0x73, 0x5f, 0x77, 0x61, 0x72, 0x70
        /*0062*/ 	.byte	0x73, 0x70, 0x65, 0x63, 0x69, 0x61, 0x6c, 0x69, 0x7a, 0x65, 0x64, 0x2e, 0x68, 0x70, 0x70, 0x00
	.type		__unnamed_1,@object
	.size		__unnamed_1,(.L_0 - __unnamed_1)
__unnamed_1:
        /* <DEDUP_REMOVED lines=182> */
.L_0:


//--------------------- .nv.shared._ZN7cutlass13device_kernelINS_4gemm6kernel13GemmUniversalIN4cute5tupleIJiiiiEEENS1_10collective13CollectiveMmaINS1_34MainloopSm90TmaGmmaWarpSpecializedILi4ENS5_IJNS4_1CILi2EEENSA_ILi1EEESC_EEENS1_35KernelTmaWarpSpecializedCooperativeEEENS5_IJNSA_ILi192EEENSA_ILi224EEENSA_ILi64EEEEEENS_10bfloat16_tENS5_IJlSC_lEEESK_SL_NS4_8TiledMMAINS4_8MMA_AtomIJNS4_4SM904GMMA27MMA_64x32x16_F32BF16BF16_SSILNSP_5MajorE0ELSR_0ELNSP_7ScaleInE1ELSS_1EEEEEENS4_6LayoutISD_NS5_IJSC_NSA_ILi0EEESW_EEEEENS5_IJNS4_10UnderscoreESZ_SZ_EEEEENS4_13SM90_TMA_LOADENS4_14ComposedLayoutINS4_7SwizzleILi3ELi4ELi3EEENS4_18smem_ptr_flag_bitsILi16EEENSV_INS5_IJNSA_ILi8EEESI_EEENS5_IJSI_SC_EEEEEEEvNS4_8identityENS4_23SM90_TMA_LOAD_MULTICASTES1C_vS1D_EENS_8epilogue10collective6detail29Sm90TmaWarpSpecializedAdapterINS1H_15DefaultEpilogueISK_SL_SL_NS1G_6thread17LinearCombinationISK_Li1EffLNS1L_9ScaleType4KindE0ELNS_15FloatRoundStyleE2ESK_EENS1_15EpilogueDefaultEEEEEvvEEEEvNT_6ParamsE --------------------------
	.section	.nv.shared._ZN7cutlass13device_kernelINS_4gemm6kernel13GemmUniversalIN4cute5tupleIJiiiiEEENS1_10collective13CollectiveMmaINS1_34MainloopSm90TmaGmmaWarpSpecializedILi4ENS5_IJNS4_1CILi2EEENSA_ILi1EEESC_EEENS1_35KernelTmaWarpSpecializedCooperativeEEENS5_IJNSA_ILi192EEENSA_ILi224EEENSA_ILi64EEEEEENS_10bfloat16_tENS5_IJlSC_lEEESK_SL_NS4_8TiledMMAINS4_8MMA_AtomIJNS4_4SM904GMMA27MMA_64x32x16_F32BF16BF16_SSILNSP_5MajorE0ELSR_0ELNSP_7ScaleInE1ELSS_1EEEEEENS4_6LayoutISD_NS5_IJSC_NSA_ILi0EEESW_EEEEENS5_IJNS4_10UnderscoreESZ_SZ_EEEEENS4_13SM90_TMA_LOADENS4_14ComposedLayoutINS4_7SwizzleILi3ELi4ELi3EEENS4_18smem_ptr_flag_bitsILi16EEENSV_INS5_IJNSA_ILi8EEESI_EEENS5_IJSI_SC_EEEEEEEvNS4_8identityENS4_23SM90_TMA_LOAD_MULTICASTES1C_vS1D_EENS_8epilogue10collective6detail29Sm90TmaWarpSpecializedAdapterINS1H_15DefaultEpilogueISK_SL_SL_NS1G_6thread17LinearCombinationISK_Li1EffLNS1L_9ScaleType4KindE0ELNS_15FloatRoundStyleE2ESK_EENS1_15EpilogueDefaultEEEEEvvEEEEvNT_6ParamsE,"aw",@nobits
	.sectionflags	@""
	.align	16
	.zero		1024


//--------------------- .nv.shared.reserved.0     --------------------------
	.section	.nv.shared.reserved.0,"aw",@nobits
	.weak		__nv_reservedSMEM_offset_0_alias
	.size		__nv_reservedSMEM_offset_0_alias, 0, 0
	.other		__nv_reservedSMEM_offset_0_alias,@"STO_CUDA_RESERVED_SHARED STV_DEFAULT"
__nv_reservedSMEM_offset_0_alias:
	.zero		0


//--------------------- .nv.global                --------------------------
	.section	.nv.global,"aw",@nobits
.nv.global:
	.type		_ZN40_INTERNAL_b95f980d_4_k_cu_08f0e438_166494cute1_E,@object
	.size		_ZN40_INTERNAL_b95f980d_4_k_cu_08f0e438_166494cute1_E,(_ZN40_INTERNAL_b95f980d_4_k_cu_08f0e438_166494cuda3std3__45__cpo6cbeginE - _ZN40_INTERNAL_b95f980d_4_k_cu_08f0e438_166494cute1_E)
_ZN40_INTERNAL_b95f980d_4_k_cu_08f0e438_166494cute1_E:
	.zero		1
	.type		_ZN40_INTERNAL_b95f980d_4_k_cu_08f0e438_166494cuda3std3__45__cpo6cbeginE,@object
	.size		_ZN40_INTERNAL_b95f980d_4_k_cu_08f0e438_166494cuda3std3__45__cpo6cbeginE,(_ZN40_INTERNAL_b95f980d_4_k_cu_08f0e438_166494cuda3std3__48in_placeE - _ZN40_INTERNAL_b95f980d_4_k_cu_08f0e438_166494cuda3std3__45__cpo6cbeginE)
_ZN40_INTERNAL_b95f980d_4_k_cu_08f0e438_166494cuda3std3__45__cpo6cbeginE:
	.zero		1
	.type		_ZN40_INTERNAL_b95f980d_4_k_cu_08f0e438_166494cuda3std3__48in_placeE,@object
	.size		_ZN40_INTERNAL_b95f980d_4_k_cu_08f0e438_166494cuda3std3__48in_placeE,(_ZN40_INTERNAL_b95f980d_4_k_cu_08f0e438_166494cuda3std6ranges3__45__cpo9iter_moveE - _ZN40_INTERNAL_b95f980d_4_k_cu_08f0e438_166494cuda3std3__48in_placeE)
_ZN40_INTERNAL_b95f980d_4_k_cu_08f0e438_166494cuda3std3__48in_placeE:
	.zero		1
	.type		_ZN40_INTERNAL_b95f980d_4_k_cu_08f0e438_166494cuda3std6ranges3__45__cpo9iter_moveE,@object
	.size		_ZN40_INTERNAL_b95f980d_4_k_cu_08f0e438_166494cuda3std6ranges3__45__cpo9iter_moveE,(_ZN40_INTERNAL_b95f980d_4_k_cu_08f0e438_166494cuda3std3__45__cpo5beginE - _ZN40_INTERNAL_b95f980d_4_k_cu_08f0e438_166494cuda3std6ranges3__45__cpo9iter_moveE)
_ZN40_INTERNAL_b95f980d_4_k_cu_08f0e438_166494cuda3std6ranges3__45__cpo9iter_moveE:
	.zero		1
	.type		_ZN40_INTERNAL_b95f980d_4_k_cu_08f0e438_166494cuda3std3__45__cpo5beginE,@object
	.size		_ZN40_INTERNAL_b95f980d_4_k_cu_08f0e438_166494cuda3std3__45__cpo5beginE,(_ZN40_INTERNAL_b95f980d_4_k_cu_08f0e438_166494cuda3std3__442_GLOBAL__N__b95f980d_4_k_cu_08f0e438_166496ignoreE - _ZN40_INTERNAL_b95f980d_4_k_cu_08f0e438_166494cuda3std3__45__cpo5beginE)
_ZN40_INTERNAL_b95f980d_4_k_cu_08f0e438_166494cuda3std3__45__cpo5beginE:
	.zero		1
	.type		_ZN40_INTERNAL_b95f980d_4_k_cu_08f0e438_166494cuda3std3__442_GLOBAL__N__b95f980d_4_k_cu_08f0e438_166496ignoreE,@object
	.size		_ZN40_INTERNAL_b95f980d_4_k_cu_08f0e438_166494cuda3std3__442_GLOBAL__N__b95f980d_4_k_cu_08f0e438_166496ignoreE,(_ZN40_INTERNAL_b95f980d_4_k_cu_08f0e438_166494cute7productE - _ZN40_INTERNAL_b95f980d_4_k_cu_08f0e438_166494cuda3std3__442_GLOBAL__N__b95f980d_4_k_cu_08f0e438_166496ignoreE)
_ZN40_INTERNAL_b95f980d_4_k_cu_08f0e438_166494cuda3std3__442_GLOBAL__N__b95f980d_4_k_cu_08f0e438_166496ignoreE:
	.zero		1
	.type		_ZN40_INTERNAL_b95f980d_4_k_cu_08f0e438_166494cute7productE,@object
	.size		_ZN40_INTERNAL_b95f980d_4_k_cu_08f0e438_166494cute7productE,(_ZN40_INTERNAL_b95f980d_4_k_cu_08f0e438_166494cuda3std3__45__cpo3endE - _ZN40_INTERNAL_b95f980d_4_k_cu_08f0e438_166494cute7productE)
_ZN40_INTERNAL_b95f980d_4_k_cu_08f0e438_166494cute7productE:
	.zero		1
	.type		_ZN40_INTERNAL_b95f980d_4_k_cu_08f0e438_166494cuda3std3__45__cpo3endE,@object
	.size		_ZN40_INTERNAL_b95f980d_4_k_cu_08f0e438_166494cuda3std3__45__cpo3endE,(_ZN40_INTERNAL_b95f980d_4_k_cu_08f0e438_166494cuda3std3__419piecewise_constructE - _ZN40_INTERNAL_b95f980d_4_k_cu_08f0e438_166494cuda3std3__45__cpo3endE)
_ZN40_INTERNAL_b95f980d_4_k_cu_08f0e438_166494cuda3std3__45__cpo3endE:
	.zero		1
	.type		_ZN40_INTERNAL_b95f980d_4_k_cu_08f0e438_166494cuda3std3__419piecewise_constructE,@object
	.size		_ZN40_INTERNAL_b95f980d_4_k_cu_08f0e438_166494cuda3std3__419piecewise_constructE,(_ZN40_INTERNAL_b95f980d_4_k_cu_08f0e438_166494cuda3std3__45__cpo4cendE - _ZN40_INTERNAL_b95f980d_4_k_cu_08f0e438_166494cuda3std3__419piecewise_constructE)
_ZN40_INTERNAL_b95f980d_4_k_cu_08f0e438_166494cuda3std3__419piecewise_constructE:
	.zero		1
	.type		_ZN40_INTERNAL_b95f980d_4_k_cu_08f0e438_166494cuda3std3__45__cpo4cendE,@object
	.size		_ZN40_INTERNAL_b95f980d_4_k_cu_08f0e438_166494cuda3std3__45__cpo4cendE,(_ZN40_INTERNAL_b95f980d_4_k_cu_08f0e438_166494cuda3std6ranges3__45__cpo4swapE - _ZN40_INTERNAL_b95f980d_4_k_cu_08f0e438_166494cuda3std3__45__cpo4cendE)
_ZN40_INTERNAL_b95f980d_4_k_cu_08f0e438_166494cuda3std3__45__cpo4cendE:
	.zero		1
	.type		_ZN40_INTERNAL_b95f980d_4_k_cu_08f0e438_166494cuda3std6ranges3__45__cpo4swapE,@object
	.size		_ZN40_INTERNAL_b95f980d_4_k_cu_08f0e438_166494cuda3std6ranges3__45__cpo4swapE,(.L_8 - _ZN40_INTERNAL_b95f980d_4_k_cu_08f0e438_166494cuda3std6ranges3__45__cpo4swapE)
_ZN40_INTERNAL_b95f980d_4_k_cu_08f0e438_166494cuda3std6ranges3__45__cpo4swapE:
	.zero		1
.L_8:


//--------------------- .nv.constant0._ZN7cutlass13device_kernelINS_4gemm6kernel13GemmUniversalIN4cute5tupleIJiiiiEEENS1_10collective13CollectiveMmaINS1_34MainloopSm90TmaGmmaWarpSpecializedILi4ENS5_IJNS4_1CILi2EEENSA_ILi1EEESC_EEENS1_35KernelTmaWarpSpecializedCooperativeEEENS5_IJNSA_ILi192EEENSA_ILi224EEENSA_ILi64EEEEEENS_10bfloat16_tENS5_IJlSC_lEEESK_SL_NS4_8TiledMMAINS4_8MMA_AtomIJNS4_4SM904GMMA27MMA_64x32x16_F32BF16BF16_SSILNSP_5MajorE0ELSR_0ELNSP_7ScaleInE1ELSS_1EEEEEENS4_6LayoutISD_NS5_IJSC_NSA_ILi0EEESW_EEEEENS5_IJNS4_10UnderscoreESZ_SZ_EEEEENS4_13SM90_TMA_LOADENS4_14ComposedLayoutINS4_7SwizzleILi3ELi4ELi3EEENS4_18smem_ptr_flag_bitsILi16EEENSV_INS5_IJNSA_ILi8EEESI_EEENS5_IJSI_SC_EEEEEEEvNS4_8identityENS4_23SM90_TMA_LOAD_MULTICASTES1C_vS1D_EENS_8epilogue10collective6detail29Sm90TmaWarpSpecializedAdapterINS1H_15DefaultEpilogueISK_SL_SL_NS1G_6thread17LinearCombinationISK_Li1EffLNS1L_9ScaleType4KindE0ELNS_15FloatRoundStyleE2ESK_EENS1_15EpilogueDefaultEEEEEvvEEEEvNT_6ParamsE --------------------------
	.section	.nv.constant0._ZN7cutlass13device_kernelINS_4gemm6kernel13GemmUniversalIN4cute5tupleIJiiiiEEENS1_10collective13CollectiveMmaINS1_34MainloopSm90TmaGmmaWarpSpecializedILi4ENS5_IJNS4_1CILi2EEENSA_ILi1EEESC_EEENS1_35KernelTmaWarpSpecializedCooperativeEEENS5_IJNSA_ILi192EEENSA_ILi224EEENSA_ILi64EEEEEENS_10bfloat16_tENS5_IJlSC_lEEESK_SL_NS4_8TiledMMAINS4_8MMA_AtomIJNS4_4SM904GMMA27MMA_64x32x16_F32BF16BF16_SSILNSP_5MajorE0ELSR_0ELNSP_7ScaleInE1ELSS_1EEEEEENS4_6LayoutISD_NS5_IJSC_NSA_ILi0EEESW_EEEEENS5_IJNS4_10UnderscoreESZ_SZ_EEEEENS4_13SM90_TMA_LOADENS4_14ComposedLayoutINS4_7SwizzleILi3ELi4ELi3EEENS4_18smem_ptr_flag_bitsILi16EEENSV_INS5_IJNSA_ILi8EEESI_EEENS5_IJSI_SC_EEEEEEEvNS4_8identityENS4_23SM90_TMA_LOAD_MULTICASTES1C_vS1D_EENS_8epilogue10collective6detail29Sm90TmaWarpSpecializedAdapterINS1H_15DefaultEpilogueISK_SL_SL_NS1G_6thread17LinearCombinationISK_Li1EffLNS1L_9ScaleType4KindE0ELNS_15FloatRoundStyleE2ESK_EENS1_15EpilogueDefaultEEEEEvvEEEEvNT_6ParamsE,"a",@progbits
	.sectionflags	@""
	.align	4
.nv.constant0._ZN7cutlass13device_kernelINS_4gemm6kernel13GemmUniversalIN4cute5tupleIJiiiiEEENS1_10collective13CollectiveMmaINS1_34MainloopSm90TmaGmmaWarpSpecializedILi4ENS5_IJNS4_1CILi2EEENSA_ILi1EEESC_EEENS1_35KernelTmaWarpSpecializedCooperativeEEENS5_IJNSA_ILi192EEENSA_ILi224EEENSA_ILi64EEEEEENS_10bfloat16_tENS5_IJlSC_lEEESK_SL_NS4_8TiledMMAINS4_8MMA_AtomIJNS4_4SM904GMMA27MMA_64x32x16_F32BF16BF16_SSILNSP_5MajorE0ELSR_0ELNSP_7ScaleInE1ELSS_1EEEEEENS4_6LayoutISD_NS5_IJSC_NSA_ILi0EEESW_EEEEENS5_IJNS4_10UnderscoreESZ_SZ_EEEEENS4_13SM90_TMA_LOADENS4_14ComposedLayoutINS4_7SwizzleILi3ELi4ELi3EEENS4_18smem_ptr_flag_bitsILi16EEENSV_INS5_IJNSA_ILi8EEESI_EEENS5_IJSI_SC_EEEEEEEvNS4_8identityENS4_23SM90_TMA_LOAD_MULTICASTES1C_vS1D_EENS_8epilogue10collective6detail29Sm90TmaWarpSpecializedAdapterINS1H_15DefaultEpilogueISK_SL_SL_NS1G_6thread17LinearCombinationISK_Li1EffLNS1L_9ScaleType4KindE0ELNS_15FloatRoundStyleE2ESK_EENS1_15EpilogueDefaultEEEEEvvEEEEvNT_6ParamsE:
	.zero		1664


//--------------------- SYMBOLS --------------------------

	.type		.nv.reservedSmem.offset0,@object
	.size		.nv.reservedSmem.offset0,0x4
	.type		__assertfail,@function
